//
// Generated by NVIDIA NVVM Compiler
//
// Compiler Build ID: CL-36424714
// Cuda compilation tools, release 13.0, V13.0.88
// Based on NVVM 20.0.0
//

.version 9.0
.target sm_100
.address_size 64

	// .globl	_Z15ft_sgemm_mediumiiiPfS_S_ff
// _ZZ15ft_sgemm_mediumiiiPfS_S_ffE3sAB has been demoted

.visible .entry _Z15ft_sgemm_mediumiiiPfS_S_ff(
	.param .u32 _Z15ft_sgemm_mediumiiiPfS_S_ff_param_0,
	.param .u32 _Z15ft_sgemm_mediumiiiPfS_S_ff_param_1,
	.param .u32 _Z15ft_sgemm_mediumiiiPfS_S_ff_param_2,
	.param .u64 .ptr .align 1 _Z15ft_sgemm_mediumiiiPfS_S_ff_param_3,
	.param .u64 .ptr .align 1 _Z15ft_sgemm_mediumiiiPfS_S_ff_param_4,
	.param .u64 .ptr .align 1 _Z15ft_sgemm_mediumiiiPfS_S_ff_param_5,
	.param .f32 _Z15ft_sgemm_mediumiiiPfS_S_ff_param_6,
	.param .f32 _Z15ft_sgemm_mediumiiiPfS_S_ff_param_7
)
.maxntid 256
{
	.local .align 16 .b8 	__local_depot0[64];
	.reg .b64 	%SP;
	.reg .b64 	%SPL;
	.reg .pred 	%p<20>;
	.reg .b16 	%rs<9>;
	.reg .b32 	%r<107>;
	.reg .b32 	%f<445>;
	.reg .b64 	%rd<39>;
	// demoted variable
	.shared .align 4 .b8 _ZZ15ft_sgemm_mediumiiiPfS_S_ffE3sAB[4096];
	mov.u64 	%SPL, __local_depot0;
	ld.param.u32 	%r24, [_Z15ft_sgemm_mediumiiiPfS_S_ff_param_0];
	ld.param.u32 	%r25, [_Z15ft_sgemm_mediumiiiPfS_S_ff_param_1];
	ld.param.u32 	%r26, [_Z15ft_sgemm_mediumiiiPfS_S_ff_param_2];
	ld.param.u64 	%rd9, [_Z15ft_sgemm_mediumiiiPfS_S_ff_param_3];
	ld.param.u64 	%rd10, [_Z15ft_sgemm_mediumiiiPfS_S_ff_param_4];
	ld.param.u64 	%rd8, [_Z15ft_sgemm_mediumiiiPfS_S_ff_param_5];
	ld.param.f32 	%f90, [_Z15ft_sgemm_mediumiiiPfS_S_ff_param_6];
	ld.param.f32 	%f91, [_Z15ft_sgemm_mediumiiiPfS_S_ff_param_7];
	cvta.to.global.u64 	%rd11, %rd10;
	cvta.to.global.u64 	%rd12, %rd9;
	add.u64 	%rd1, %SPL, 0;
	mov.u32 	%r27, %ctaid.x;
	mov.u32 	%r28, %ctaid.y;
	mov.u32 	%r1, %tid.x;
	shl.b32 	%r2, %r27, 5;
	cvt.u64.u32 	%rd14, %r2;
	shl.b32 	%r3, %r28, 5;
	cvt.u64.u32 	%rd15, %r3;
	mov.u32 	%r29, %ntid.x;
	cvt.u16.u32 	%rs1, %r29;
	div.u16 	%rs2, 256, %rs1;
	div.u16 	%rs3, 32, %rs2;
	cvt.u16.u32 	%rs4, %r1;
	div.u16 	%rs5, %rs4, %rs3;
	mul.lo.s16 	%rs6, %rs5, %rs3;
	sub.s16 	%rs7, %rs4, %rs6;
	and.b16  	%rs8, %rs7, 255;
	mul.wide.u16 	%r30, %rs8, %rs2;
	cvt.u32.u16 	%r31, %rs5;
	mad.lo.s32 	%r32, %r24, %r31, %r30;
	cvt.s64.s32 	%rd16, %r32;
	add.s64 	%rd17, %rd16, %rd14;
	shl.b64 	%rd18, %rd17, 2;
	add.s64 	%rd37, %rd12, %rd18;
	mad.lo.s32 	%r33, %r25, %r31, %r30;
	cvt.s64.s32 	%rd19, %r33;
	add.s64 	%rd20, %rd19, %rd15;
	shl.b64 	%rd21, %rd20, 2;
	add.s64 	%rd38, %rd11, %rd21;
	ld.global.v4.f32 	{%f93, %f94, %f95, %f96}, [%rd37];
	ld.global.v4.f32 	{%f97, %f98, %f99, %f100}, [%rd38];
	shl.b32 	%r34, %r1, 4;
	mov.u32 	%r106, _ZZ15ft_sgemm_mediumiiiPfS_S_ffE3sAB;
	add.s32 	%r4, %r106, %r34;
	st.shared.v4.f32 	[%r4], {%f93, %f94, %f95, %f96};
	st.shared.v4.f32 	[%r4+2048], {%f97, %f98, %f99, %f100};
	bar.sync 	0;
	shr.u32 	%r36, %r1, 1;
	shl.b32 	%r37, %r1, 2;
	and.b32  	%r5, %r37, 28;
	mov.b32 	%r38, 0;
	st.local.v4.u32 	[%rd1], {%r38, %r38, %r38, %r38};
	st.local.v4.u32 	[%rd1+16], {%r38, %r38, %r38, %r38};
	st.local.v4.u32 	[%rd1+32], {%r38, %r38, %r38, %r38};
	st.local.v4.u32 	[%rd1+48], {%r38, %r38, %r38, %r38};
	and.b32  	%r6, %r36, 124;
	shl.b32 	%r39, %r1, 1;
	and.b32  	%r40, %r39, 496;
	add.s32 	%r7, %r106, %r40;
	ld.shared.v4.f32 	{%f406, %f407, %f408, %f409}, [%r7];
	and.b32  	%r41, %r34, 112;
	add.s32 	%r42, %r106, %r41;
	add.s32 	%r8, %r42, 2048;
	ld.shared.v4.f32 	{%f413, %f412, %f411, %f410}, [%r42+2048];
	add.f32 	%f101, %f93, %f94;
	add.f32 	%f102, %f101, %f95;
	add.f32 	%f103, %f102, %f96;
	add.f32 	%f104, %f97, %f98;
	add.f32 	%f105, %f104, %f99;
	add.f32 	%f106, %f105, %f100;
	mov.b32 	%r43, %f103;
	shfl.sync.bfly.b32	%r44|%p1, %r43, 1, 31, -1;
	mov.b32 	%f107, %r44;
	add.f32 	%f108, %f103, %f107;
	mov.b32 	%r45, %f108;
	shfl.sync.bfly.b32	%r46|%p2, %r45, 2, 31, -1;
	mov.b32 	%f109, %r46;
	add.f32 	%f110, %f108, %f109;
	mov.b32 	%r47, %f110;
	shfl.sync.bfly.b32	%r48|%p3, %r47, 4, 31, -1;
	mov.b32 	%f111, %r48;
	add.f32 	%f112, %f110, %f111;
	mov.b32 	%r49, %f106;
	shfl.sync.bfly.b32	%r50|%p4, %r49, 1, 31, -1;
	mov.b32 	%f113, %r50;
	add.f32 	%f114, %f106, %f113;
	mov.b32 	%r51, %f114;
	shfl.sync.bfly.b32	%r52|%p5, %r51, 2, 31, -1;
	mov.b32 	%f115, %r52;
	add.f32 	%f116, %f114, %f115;
	mov.b32 	%r53, %f116;
	shfl.sync.bfly.b32	%r54|%p6, %r53, 4, 31, -1;
	mov.b32 	%f117, %r54;
	add.f32 	%f118, %f116, %f117;
	fma.rn.f32 	%f119, %f97, %f112, 0f00000000;
	fma.rn.f32 	%f120, %f98, %f112, 0f00000000;
	fma.rn.f32 	%f121, %f99, %f112, 0f00000000;
	fma.rn.f32 	%f122, %f100, %f112, 0f00000000;
	fma.rn.f32 	%f123, %f93, %f118, 0f00000000;
	fma.rn.f32 	%f124, %f94, %f118, 0f00000000;
	fma.rn.f32 	%f125, %f95, %f118, 0f00000000;
	fma.rn.f32 	%f126, %f96, %f118, 0f00000000;
	st.shared.v4.f32 	[%r4+1024], {%f119, %f120, %f121, %f122};
	st.shared.v4.f32 	[%r4+3072], {%f123, %f124, %f125, %f126};
	bar.sync 	0;
	shr.u32 	%r9, %r29, 1;
	and.b32  	%r10, %r1, 31;
	setp.lt.s32 	%p7, %r26, 1;
	mov.f32 	%f429, 0f00000000;
	mov.f32 	%f430, %f429;
	mov.f32 	%f431, %f429;
	mov.f32 	%f432, %f429;
	mov.f32 	%f433, %f429;
	mov.f32 	%f434, %f429;
	mov.f32 	%f435, %f429;
	mov.f32 	%f436, %f429;
	mov.f32 	%f437, %f429;
	mov.f32 	%f438, %f429;
	mov.f32 	%f439, %f429;
	mov.f32 	%f440, %f429;
	mov.f32 	%f441, %f429;
	mov.f32 	%f442, %f429;
	mov.f32 	%f443, %f429;
	mov.f32 	%f444, %f429;
	@%p7 bra 	$L__BB0_6;
	setp.lt.u32 	%p8, %r1, %r9;
	selp.b32 	%r59, 768, 256, %p8;
	or.b32  	%r60, %r59, %r10;
	shl.b32 	%r61, %r60, 2;
	add.s32 	%r62, %r106, %r61;
	ld.shared.f32 	%f128, [%r62];
	ld.shared.f32 	%f129, [%r62+128];
	ld.shared.f32 	%f130, [%r62+256];
	ld.shared.f32 	%f131, [%r62+384];
	ld.shared.f32 	%f132, [%r62+512];
	ld.shared.f32 	%f133, [%r62+640];
	ld.shared.f32 	%f134, [%r62+768];
	ld.shared.f32 	%f135, [%r62+896];
	shl.b32 	%r11, %r24, 3;
	shl.b32 	%r12, %r25, 3;
	neg.s32 	%r102, %r26;
	add.f32 	%f136, %f128, 0f00000000;
	add.f32 	%f137, %f136, %f129;
	add.f32 	%f138, %f137, %f130;
	add.f32 	%f139, %f138, %f131;
	add.f32 	%f140, %f139, %f132;
	add.f32 	%f141, %f140, %f133;
	add.f32 	%f142, %f141, %f134;
	add.f32 	%f428, %f142, %f135;
	add.s32 	%r105, %r106, 2048;
	mov.f32 	%f429, 0f00000000;
	mov.b32 	%r104, 1;
	mov.b32 	%r103, 0;
	mul.wide.s32 	%rd22, %r11, 4;
	mul.wide.s32 	%rd23, %r12, 4;
$L__BB0_2:
	add.s32 	%r63, %r104, -1;
	add.s64 	%rd37, %rd37, %rd22;
	add.s64 	%rd38, %rd38, %rd23;
	ld.global.v4.f32 	{%f40, %f39, %f38, %f37}, [%rd37];
	ld.global.v4.f32 	{%f48, %f47, %f46, %f45}, [%rd38];
	ld.local.v2.f32 	{%f143, %f144}, [%rd1];
	shl.b32 	%r64, %r6, 2;
	add.s32 	%r65, %r106, %r64;
	ld.shared.v4.f32 	{%f145, %f146, %f147, %f148}, [%r65+128];
	shl.b32 	%r66, %r5, 2;
	add.s32 	%r67, %r105, %r66;
	ld.shared.v4.f32 	{%f149, %f150, %f151, %f152}, [%r67+128];
	fma.rn.f32 	%f153, %f406, %f413, %f143;
	fma.rn.f32 	%f154, %f406, %f412, %f144;
	fma.rn.f32 	%f155, %f406, %f411, %f436;
	fma.rn.f32 	%f156, %f406, %f410, %f432;
	fma.rn.f32 	%f157, %f407, %f413, %f443;
	fma.rn.f32 	%f158, %f407, %f412, %f439;
	fma.rn.f32 	%f159, %f407, %f411, %f435;
	fma.rn.f32 	%f160, %f407, %f410, %f431;
	fma.rn.f32 	%f161, %f408, %f413, %f442;
	fma.rn.f32 	%f162, %f408, %f412, %f438;
	fma.rn.f32 	%f163, %f408, %f411, %f434;
	fma.rn.f32 	%f164, %f408, %f410, %f430;
	fma.rn.f32 	%f165, %f409, %f413, %f441;
	fma.rn.f32 	%f166, %f409, %f412, %f437;
	fma.rn.f32 	%f167, %f409, %f411, %f433;
	fma.rn.f32 	%f168, %f409, %f410, %f429;
	ld.shared.v4.f32 	{%f169, %f170, %f171, %f172}, [%r65+256];
	ld.shared.v4.f32 	{%f173, %f174, %f175, %f176}, [%r67+256];
	fma.rn.f32 	%f177, %f145, %f149, %f153;
	fma.rn.f32 	%f178, %f145, %f150, %f154;
	fma.rn.f32 	%f179, %f145, %f151, %f155;
	fma.rn.f32 	%f180, %f145, %f152, %f156;
	fma.rn.f32 	%f181, %f146, %f149, %f157;
	fma.rn.f32 	%f182, %f146, %f150, %f158;
	fma.rn.f32 	%f183, %f146, %f151, %f159;
	fma.rn.f32 	%f184, %f146, %f152, %f160;
	fma.rn.f32 	%f185, %f147, %f149, %f161;
	fma.rn.f32 	%f186, %f147, %f150, %f162;
	fma.rn.f32 	%f187, %f147, %f151, %f163;
	fma.rn.f32 	%f188, %f147, %f152, %f164;
	fma.rn.f32 	%f189, %f148, %f149, %f165;
	fma.rn.f32 	%f190, %f148, %f150, %f166;
	fma.rn.f32 	%f191, %f148, %f151, %f167;
	fma.rn.f32 	%f192, %f148, %f152, %f168;
	ld.shared.v4.f32 	{%f193, %f194, %f195, %f196}, [%r65+384];
	ld.shared.v4.f32 	{%f197, %f198, %f199, %f200}, [%r67+384];
	fma.rn.f32 	%f201, %f169, %f173, %f177;
	fma.rn.f32 	%f202, %f169, %f174, %f178;
	fma.rn.f32 	%f203, %f169, %f175, %f179;
	fma.rn.f32 	%f204, %f169, %f176, %f180;
	fma.rn.f32 	%f205, %f170, %f173, %f181;
	fma.rn.f32 	%f206, %f170, %f174, %f182;
	fma.rn.f32 	%f207, %f170, %f175, %f183;
	fma.rn.f32 	%f208, %f170, %f176, %f184;
	fma.rn.f32 	%f209, %f171, %f173, %f185;
	fma.rn.f32 	%f210, %f171, %f174, %f186;
	fma.rn.f32 	%f211, %f171, %f175, %f187;
	fma.rn.f32 	%f212, %f171, %f176, %f188;
	fma.rn.f32 	%f213, %f172, %f173, %f189;
	fma.rn.f32 	%f214, %f172, %f174, %f190;
	fma.rn.f32 	%f215, %f172, %f175, %f191;
	fma.rn.f32 	%f216, %f172, %f176, %f192;
	ld.shared.v4.f32 	{%f217, %f218, %f219, %f220}, [%r65+512];
	ld.shared.v4.f32 	{%f221, %f222, %f223, %f224}, [%r67+512];
	fma.rn.f32 	%f225, %f193, %f197, %f201;
	fma.rn.f32 	%f226, %f193, %f198, %f202;
	fma.rn.f32 	%f227, %f193, %f199, %f203;
	fma.rn.f32 	%f228, %f193, %f200, %f204;
	fma.rn.f32 	%f229, %f194, %f197, %f205;
	fma.rn.f32 	%f230, %f194, %f198, %f206;
	fma.rn.f32 	%f231, %f194, %f199, %f207;
	fma.rn.f32 	%f232, %f194, %f200, %f208;
	fma.rn.f32 	%f233, %f195, %f197, %f209;
	fma.rn.f32 	%f234, %f195, %f198, %f210;
	fma.rn.f32 	%f235, %f195, %f199, %f211;
	fma.rn.f32 	%f236, %f195, %f200, %f212;
	fma.rn.f32 	%f237, %f196, %f197, %f213;
	fma.rn.f32 	%f238, %f196, %f198, %f214;
	fma.rn.f32 	%f239, %f196, %f199, %f215;
	fma.rn.f32 	%f240, %f196, %f200, %f216;
	ld.shared.v4.f32 	{%f241, %f242, %f243, %f244}, [%r65+640];
	ld.shared.v4.f32 	{%f245, %f246, %f247, %f248}, [%r67+640];
	fma.rn.f32 	%f249, %f217, %f221, %f225;
	fma.rn.f32 	%f250, %f217, %f222, %f226;
	fma.rn.f32 	%f251, %f217, %f223, %f227;
	fma.rn.f32 	%f252, %f217, %f224, %f228;
	fma.rn.f32 	%f253, %f218, %f221, %f229;
	fma.rn.f32 	%f254, %f218, %f222, %f230;
	fma.rn.f32 	%f255, %f218, %f223, %f231;
	fma.rn.f32 	%f256, %f218, %f224, %f232;
	fma.rn.f32 	%f257, %f219, %f221, %f233;
	fma.rn.f32 	%f258, %f219, %f222, %f234;
	fma.rn.f32 	%f259, %f219, %f223, %f235;
	fma.rn.f32 	%f260, %f219, %f224, %f236;
	fma.rn.f32 	%f261, %f220, %f221, %f237;
	fma.rn.f32 	%f262, %f220, %f222, %f238;
	fma.rn.f32 	%f263, %f220, %f223, %f239;
	fma.rn.f32 	%f264, %f220, %f224, %f240;
	ld.shared.v4.f32 	{%f265, %f266, %f267, %f268}, [%r65+768];
	ld.shared.v4.f32 	{%f269, %f270, %f271, %f272}, [%r67+768];
	fma.rn.f32 	%f273, %f241, %f245, %f249;
	fma.rn.f32 	%f274, %f241, %f246, %f250;
	fma.rn.f32 	%f275, %f241, %f247, %f251;
	fma.rn.f32 	%f276, %f241, %f248, %f252;
	fma.rn.f32 	%f277, %f242, %f245, %f253;
	fma.rn.f32 	%f278, %f242, %f246, %f254;
	fma.rn.f32 	%f279, %f242, %f247, %f255;
	fma.rn.f32 	%f280, %f242, %f248, %f256;
	fma.rn.f32 	%f281, %f243, %f245, %f257;
	fma.rn.f32 	%f282, %f243, %f246, %f258;
	fma.rn.f32 	%f283, %f243, %f247, %f259;
	fma.rn.f32 	%f284, %f243, %f248, %f260;
	fma.rn.f32 	%f285, %f244, %f245, %f261;
	fma.rn.f32 	%f286, %f244, %f246, %f262;
	fma.rn.f32 	%f287, %f244, %f247, %f263;
	fma.rn.f32 	%f288, %f244, %f248, %f264;
	ld.shared.v4.f32 	{%f289, %f290, %f291, %f292}, [%r65+896];
	ld.shared.v4.f32 	{%f293, %f294, %f295, %f296}, [%r67+896];
	fma.rn.f32 	%f297, %f265, %f269, %f273;
	fma.rn.f32 	%f298, %f265, %f270, %f274;
	fma.rn.f32 	%f299, %f265, %f271, %f275;
	fma.rn.f32 	%f300, %f265, %f272, %f276;
	fma.rn.f32 	%f301, %f266, %f269, %f277;
	fma.rn.f32 	%f302, %f266, %f270, %f278;
	fma.rn.f32 	%f303, %f266, %f271, %f279;
	fma.rn.f32 	%f304, %f266, %f272, %f280;
	fma.rn.f32 	%f305, %f267, %f269, %f281;
	fma.rn.f32 	%f306, %f267, %f270, %f282;
	fma.rn.f32 	%f307, %f267, %f271, %f283;
	fma.rn.f32 	%f308, %f267, %f272, %f284;
	fma.rn.f32 	%f309, %f268, %f269, %f285;
	fma.rn.f32 	%f310, %f268, %f270, %f286;
	fma.rn.f32 	%f311, %f268, %f271, %f287;
	fma.rn.f32 	%f312, %f268, %f272, %f288;
	fma.rn.f32 	%f313, %f289, %f293, %f297;
	fma.rn.f32 	%f314, %f289, %f294, %f298;
	fma.rn.f32 	%f436, %f289, %f295, %f299;
	fma.rn.f32 	%f432, %f289, %f296, %f300;
	fma.rn.f32 	%f443, %f290, %f293, %f301;
	fma.rn.f32 	%f439, %f290, %f294, %f302;
	fma.rn.f32 	%f435, %f290, %f295, %f303;
	fma.rn.f32 	%f431, %f290, %f296, %f304;
	fma.rn.f32 	%f442, %f291, %f293, %f305;
	fma.rn.f32 	%f438, %f291, %f294, %f306;
	fma.rn.f32 	%f434, %f291, %f295, %f307;
	fma.rn.f32 	%f430, %f291, %f296, %f308;
	fma.rn.f32 	%f441, %f292, %f293, %f309;
	fma.rn.f32 	%f437, %f292, %f294, %f310;
	fma.rn.f32 	%f433, %f292, %f295, %f311;
	fma.rn.f32 	%f429, %f292, %f296, %f312;
	st.local.v2.f32 	[%rd1], {%f313, %f314};
	and.b32  	%r68, %r63, 248;
	setp.ne.s32 	%p9, %r68, 0;
	setp.ne.s32 	%p10, %r102, -1;
	and.pred  	%p11, %p9, %p10;
	@%p11 bra 	$L__BB0_4;
	shl.b32 	%r69, %r1, 2;
	cvt.u64.u32 	%rd24, %r69;
	and.b64  	%rd25, %rd24, 4;
	add.s64 	%rd26, %rd1, %rd25;
	ld.local.f32 	%f315, [%rd26];
	add.f32 	%f316, %f428, %f315;
	st.local.f32 	[%rd26], %f316;
$L__BB0_4:
	setp.lt.u32 	%p12, %r1, %r9;
	shl.b32 	%r70, %r103, 10;
	and.b32  	%r71, %r70, 1024;
	xor.b32  	%r72, %r71, 1024;
	mov.u32 	%r73, _ZZ15ft_sgemm_mediumiiiPfS_S_ffE3sAB;
	add.s32 	%r106, %r73, %r72;
	add.s32 	%r105, %r106, 2048;
	add.s32 	%r74, %r4, %r72;
	st.shared.v4.f32 	[%r74], {%f40, %f39, %f38, %f37};
	st.shared.v4.f32 	[%r74+2048], {%f48, %f47, %f46, %f45};
	bar.sync 	0;
	add.f32 	%f317, %f40, %f39;
	add.f32 	%f318, %f317, %f38;
	add.f32 	%f319, %f318, %f37;
	add.f32 	%f320, %f48, %f47;
	add.f32 	%f321, %f320, %f46;
	add.f32 	%f322, %f321, %f45;
	mov.b32 	%r75, %f319;
	shfl.sync.bfly.b32	%r76|%p13, %r75, 1, 31, -1;
	mov.b32 	%f323, %r76;
	add.f32 	%f324, %f319, %f323;
	mov.b32 	%r77, %f324;
	shfl.sync.bfly.b32	%r78|%p14, %r77, 2, 31, -1;
	mov.b32 	%f325, %r78;
	add.f32 	%f326, %f324, %f325;
	mov.b32 	%r79, %f326;
	shfl.sync.bfly.b32	%r80|%p15, %r79, 4, 31, -1;
	mov.b32 	%f327, %r80;
	add.f32 	%f328, %f326, %f327;
	mov.b32 	%r81, %f322;
	shfl.sync.bfly.b32	%r82|%p16, %r81, 1, 31, -1;
	mov.b32 	%f329, %r82;
	add.f32 	%f330, %f322, %f329;
	mov.b32 	%r83, %f330;
	shfl.sync.bfly.b32	%r84|%p17, %r83, 2, 31, -1;
	mov.b32 	%f331, %r84;
	add.f32 	%f332, %f330, %f331;
	mov.b32 	%r85, %f332;
	shfl.sync.bfly.b32	%r86|%p18, %r85, 4, 31, -1;
	mov.b32 	%f333, %r86;
	add.f32 	%f334, %f332, %f333;
	mul.f32 	%f335, %f48, %f328;
	mul.f32 	%f336, %f47, %f328;
	mul.f32 	%f337, %f46, %f328;
	mul.f32 	%f338, %f45, %f328;
	mul.f32 	%f339, %f40, %f334;
	mul.f32 	%f340, %f39, %f334;
	mul.f32 	%f341, %f38, %f334;
	mul.f32 	%f342, %f37, %f334;
	add.s32 	%r87, %r4, %r71;
	st.shared.v4.f32 	[%r87], {%f335, %f336, %f337, %f338};
	st.shared.v4.f32 	[%r87+2048], {%f339, %f340, %f341, %f342};
	bar.sync 	0;
	shl.b32 	%r88, %r103, 8;
	and.b32  	%r89, %r88, 256;
	or.b32  	%r90, %r89, 512;
	selp.b32 	%r91, %r90, %r89, %p12;
	and.b32  	%r92, %r1, 31;
	or.b32  	%r93, %r91, %r92;
	shl.b32 	%r94, %r93, 2;
	add.s32 	%r95, %r73, %r94;
	ld.shared.f32 	%f343, [%r95];
	add.f32 	%f344, %f428, %f343;
	ld.shared.f32 	%f345, [%r95+128];
	add.f32 	%f346, %f344, %f345;
	ld.shared.f32 	%f347, [%r95+256];
	add.f32 	%f348, %f346, %f347;
	ld.shared.f32 	%f349, [%r95+384];
	add.f32 	%f350, %f348, %f349;
	ld.shared.f32 	%f351, [%r95+512];
	add.f32 	%f352, %f350, %f351;
	ld.shared.f32 	%f353, [%r95+640];
	add.f32 	%f354, %f352, %f353;
	ld.shared.f32 	%f355, [%r95+768];
	add.f32 	%f356, %f354, %f355;
	ld.shared.f32 	%f357, [%r95+896];
	add.f32 	%f428, %f356, %f357;
	add.s32 	%r96, %r7, %r72;
	ld.shared.v4.f32 	{%f406, %f407, %f408, %f409}, [%r96];
	add.s32 	%r97, %r8, %r72;
	ld.shared.v4.f32 	{%f413, %f412, %f411, %f410}, [%r97];
	add.s32 	%r21, %r104, 8;
	add.s32 	%r98, %r104, 7;
	add.s32 	%r103, %r103, 1;
	add.s32 	%r102, %r102, 8;
	setp.lt.s32 	%p19, %r98, %r26;
	mov.u32 	%r104, %r21;
	@%p19 bra 	$L__BB0_2;
	ld.local.v2.f32 	{%f444, %f440}, [%rd1];
$L__BB0_6:
	cvta.to.global.u64 	%rd27, %rd8;
	add.s32 	%r99, %r6, %r2;
	cvt.u64.u32 	%rd28, %r99;
	add.s32 	%r100, %r3, %r5;
	mul.lo.s32 	%r101, %r100, %r24;
	cvt.s64.s32 	%rd29, %r101;
	add.s64 	%rd30, %rd28, %rd29;
	shl.b64 	%rd31, %rd30, 2;
	add.s64 	%rd32, %rd27, %rd31;
	ld.global.v4.f32 	{%f358, %f359, %f360, %f361}, [%rd32];
	mul.wide.s32 	%rd33, %r24, 4;
	add.s64 	%rd34, %rd32, %rd33;
	ld.global.v4.f32 	{%f362, %f363, %f364, %f365}, [%rd34];
	add.s64 	%rd35, %rd34, %rd33;
	ld.global.v4.f32 	{%f366, %f367, %f368, %f369}, [%rd35];
	add.s64 	%rd36, %rd35, %rd33;
	ld.global.v4.f32 	{%f370, %f371, %f372, %f373}, [%rd36];
	mul.f32 	%f374, %f90, %f444;
	fma.rn.f32 	%f375, %f91, %f358, %f374;
	mul.f32 	%f376, %f90, %f443;
	fma.rn.f32 	%f377, %f91, %f359, %f376;
	mul.f32 	%f378, %f90, %f442;
	fma.rn.f32 	%f379, %f91, %f360, %f378;
	mul.f32 	%f380, %f90, %f441;
	fma.rn.f32 	%f381, %f91, %f361, %f380;
	mul.f32 	%f382, %f90, %f440;
	fma.rn.f32 	%f383, %f91, %f362, %f382;
	mul.f32 	%f384, %f90, %f439;
	fma.rn.f32 	%f385, %f91, %f363, %f384;
	mul.f32 	%f386, %f90, %f438;
	fma.rn.f32 	%f387, %f91, %f364, %f386;
	mul.f32 	%f388, %f90, %f437;
	fma.rn.f32 	%f389, %f91, %f365, %f388;
	mul.f32 	%f390, %f90, %f436;
	fma.rn.f32 	%f391, %f91, %f366, %f390;
	mul.f32 	%f392, %f90, %f435;
	fma.rn.f32 	%f393, %f91, %f367, %f392;
	mul.f32 	%f394, %f90, %f434;
	fma.rn.f32 	%f395, %f91, %f368, %f394;
	mul.f32 	%f396, %f90, %f433;
	fma.rn.f32 	%f397, %f91, %f369, %f396;
	mul.f32 	%f398, %f90, %f432;
	fma.rn.f32 	%f399, %f91, %f370, %f398;
	mul.f32 	%f400, %f90, %f431;
	fma.rn.f32 	%f401, %f91, %f371, %f400;
	mul.f32 	%f402, %f90, %f430;
	fma.rn.f32 	%f403, %f91, %f372, %f402;
	mul.f32 	%f404, %f90, %f429;
	fma.rn.f32 	%f405, %f91, %f373, %f404;
	st.global.v4.f32 	[%rd32], {%f375, %f377, %f379, %f381};
	st.global.v4.f32 	[%rd34], {%f383, %f385, %f387, %f389};
	st.global.v4.f32 	[%rd35], {%f391, %f393, %f395, %f397};
	st.global.v4.f32 	[%rd36], {%f399, %f401, %f403, %f405};
	ret;

}


// ===== COMPILED SASS (sm_100) =====

	.target	sm_100

	.elftype	@"ET_EXEC"


//--------------------- .note.nv.tkinfo           --------------------------
	.section	.note.nv.tkinfo,"",@"SHT_NOTE"
	.sectionflags	@"SHF_NOTE_NV_TKINFO"
	.tkinfo
        /*0018*/ 	.word	0x00000002
        /*0030*/ 	.string	""
        /*0030*/ 	.string	"ptxas"
        /*0030*/ 	.string	"Cuda compilation tools, release 13.0, V13.0.88"
        /*0030*/ 	.string	"Build cuda_13.0.r13.0/compiler.36424714_0"
        /*0030*/ 	.string	"-arch sm_100 -m 64 "



//--------------------- .note.nv.cuinfo           --------------------------
	.section	.note.nv.cuinfo,"",@"SHT_NOTE"
	.sectionflags	@"SHF_NOTE_NV_CUINFO"
        /*0018*/ 	.short	0x0002
        /*001a*/ 	.short	0x0064
        /*001c*/ 	.short	0x0082
	.zero		2


//--------------------- .nv.info                  --------------------------
	.section	.nv.info,"",@"SHT_CUDA_INFO"
	.align	4


	//----- nvinfo : EIATTR_REGCOUNT
	.align		4
        /*0000*/ 	.byte	0x04, 0x2f
        /*0002*/ 	.short	(.L_1 - .L_0)
	.align		4
.L_0:
        /*0004*/ 	.word	index@(_Z15ft_sgemm_mediumiiiPfS_S_ff)
        /*0008*/ 	.word	0x00000035


	//----- nvinfo : EIATTR_FRAME_SIZE
	.align		4
.L_1:
        /*000c*/ 	.byte	0x04, 0x11
        /*000e*/ 	.short	(.L_3 - .L_2)
	.align		4
.L_2:
        /*0010*/ 	.word	index@($__internal_0_$__cuda_sm20_div_u16)
        /*0014*/ 	.word	0x00000040


	//----- nvinfo : EIATTR_FRAME_SIZE
	.align		4
.L_3:
        /*0018*/ 	.byte	0x04, 0x11
        /*001a*/ 	.short	(.L_5 - .L_4)
	.align		4
.L_4:
        /*001c*/ 	.word	index@(_Z15ft_sgemm_mediumiiiPfS_S_ff)
        /*0020*/ 	.word	0x00000040


	//----- nvinfo : EIATTR_MIN_STACK_SIZE
	.align		4
.L_5:
        /*0024*/ 	.byte	0x04, 0x12
        /*0026*/ 	.short	(.L_7 - .L_6)
	.align		4
.L_6:
        /*0028*/ 	.word	index@(_Z15ft_sgemm_mediumiiiPfS_S_ff)
        /*002c*/ 	.word	0x00000040
.L_7:


//--------------------- .nv.compat                --------------------------
	.section	.nv.compat,"",@"SHT_CUDA_COMPAT_INFO"
	.align	4
        /*0000*/ 	.byte	0x02, 0x09, 0x00, 0x00, 0x02, 0x02, 0x01, 0x00, 0x02, 0x05, 0x05, 0x00, 0x03, 0x07, 0x01, 0x01
        /*0010*/ 	.byte	0x02, 0x03, 0x00, 0x00, 0x02, 0x06, 0x01, 0x00, 0x04, 0x0b, 0x08, 0x00, 0x01, 0x00, 0x00, 0x00
        /*0020*/ 	.byte	0x00, 0x00, 0x00, 0x00


//--------------------- .nv.info._Z15ft_sgemm_mediumiiiPfS_S_ff --------------------------
	.section	.nv.info._Z15ft_sgemm_mediumiiiPfS_S_ff,"",@"SHT_CUDA_INFO"
	.sectionflags	@""
	.align	4


	//----- nvinfo : EIATTR_CUDA_API_VERSION
	.align		4
        /*0000*/ 	.byte	0x04, 0x37
        /*0002*/ 	.short	(.L_9 - .L_8)
.L_8:
        /*0004*/ 	.word	0x00000082


	//----- nvinfo : EIATTR_KPARAM_INFO
	.align		4
.L_9:
        /*0008*/ 	.byte	0x04, 0x17
        /*000a*/ 	.short	(.L_11 - .L_10)
.L_10:
        /*000c*/ 	.word	0x00000000
        /*0010*/ 	.short	0x0007
        /*0012*/ 	.short	0x002c
        /*0014*/ 	.byte	0x00, 0xf0, 0x11, 0x00


	//----- nvinfo : EIATTR_KPARAM_INFO
	.align		4
.L_11:
        /*0018*/ 	.byte	0x04, 0x17
        /*001a*/ 	.short	(.L_13 - .L_12)
.L_12:
        /*001c*/ 	.word	0x00000000
        /*0020*/ 	.short	0x0006
        /*0022*/ 	.short	0x0028
        /*0024*/ 	.byte	0x00, 0xf0, 0x11, 0x00


	//----- nvinfo : EIATTR_KPARAM_INFO
	.align		4
.L_13:
        /*0028*/ 	.byte	0x04, 0x17
        /*002a*/ 	.short	(.L_15 - .L_14)
.L_14:
        /*002c*/ 	.word	0x00000000
        /*0030*/ 	.short	0x0005
        /*0032*/ 	.short	0x0020
        /*0034*/ 	.byte	0x00, 0xf5, 0x21, 0x00


	//----- nvinfo : EIATTR_KPARAM_INFO
	.align		4
.L_15:
        /*0038*/ 	.byte	0x04, 0x17
        /*003a*/ 	.short	(.L_17 - .L_16)
.L_16:
        /*003c*/ 	.word	0x00000000
        /*0040*/ 	.short	0x0004
        /*0042*/ 	.short	0x0018
        /*0044*/ 	.byte	0x00, 0xf5, 0x21, 0x00


	//----- nvinfo : EIATTR_KPARAM_INFO
	.align		4
.L_17:
        /*0048*/ 	.byte	0x04, 0x17
        /*004a*/ 	.short	(.L_19 - .L_18)
.L_18:
        /*004c*/ 	.word	0x00000000
        /*0050*/ 	.short	0x0003
        /*0052*/ 	.short	0x0010
        /*0054*/ 	.byte	0x00, 0xf5, 0x21, 0x00


	//----- nvinfo : EIATTR_KPARAM_INFO
	.align		4
.L_19:
        /*0058*/ 	.byte	0x04, 0x17
        /*005a*/ 	.short	(.L_21 - .L_20)
.L_20:
        /*005c*/ 	.word	0x00000000
        /*0060*/ 	.short	0x0002
        /*0062*/ 	.short	0x0008
        /*0064*/ 	.byte	0x00, 0xf0, 0x11, 0x00


	//----- nvinfo : EIATTR_KPARAM_INFO
	.align		4
.L_21:
        /*0068*/ 	.byte	0x04, 0x17
        /*006a*/ 	.short	(.L_23 - .L_22)
.L_22:
        /*006c*/ 	.word	0x00000000
        /*0070*/ 	.short	0x0001
        /*0072*/ 	.short	0x0004
        /*0074*/ 	.byte	0x00, 0xf0, 0x11, 0x00


	//----- nvinfo : EIATTR_KPARAM_INFO
	.align		4
.L_23:
        /*0078*/ 	.byte	0x04, 0x17
        /*007a*/ 	.short	(.L_25 - .L_24)
.L_24:
        /*007c*/ 	.word	0x00000000
        /*0080*/ 	.short	0x0000
        /*0082*/ 	.short	0x0000
        /*0084*/ 	.byte	0x00, 0xf0, 0x11, 0x00


	//----- nvinfo : EIATTR_SPARSE_MMA_MASK
	.align		4
.L_25:
        /*0088*/ 	.byte	0x03, 0x50
        /*008a*/ 	.short	0x0000


	//----- nvinfo : EIATTR_MAXREG_COUNT
	.align		4
        /*008c*/ 	.byte	0x03, 0x1b
        /*008e*/ 	.short	0x00ff


	//----- nvinfo : EIATTR_NUM_BARRIERS
	.align		4
        /*0090*/ 	.byte	0x02, 0x4c
        /*0092*/ 	.byte	0x01
	.zero		1


	//----- nvinfo : EIATTR_MERCURY_ISA_VERSION
	.align		4
        /*0094*/ 	.byte	0x03, 0x5f
        /*0096*/ 	.short	0x0101


	//----- nvinfo : EIATTR_COOP_GROUP_MASK_REGIDS
	.align		4
        /*0098*/ 	.byte	0x04, 0x29
        /*009a*/ 	.short	(.L_27 - .L_26)


	//   ....[0]....
.L_26:
        /*009c*/ 	.word	0xffffffff


	//   ....[1]....
        /*00a0*/ 	.word	0xffffffff


	//   ....[2]....
        /*00a4*/ 	.word	0xffffffff


	//   ....[3]....
        /*00a8*/ 	.word	0xffffffff


	//   ....[4]....
        /*00ac*/ 	.word	0xffffffff


	//   ....[5]....
        /*00b0*/ 	.word	0xffffffff


	//   ....[6]....
        /*00b4*/ 	.word	0xffffffff


	//   ....[7]....
        /*00b8*/ 	.word	0xffffffff


	//   ....[8]....
        /*00bc*/ 	.word	0xffffffff


	//   ....[9]....
        /*00c0*/ 	.word	0xffffffff


	//   ....[10]....
        /*00c4*/ 	.word	0xffffffff


	//   ....[11]....
        /*00c8*/ 	.word	0xffffffff


	//----- nvinfo : EIATTR_COOP_GROUP_INSTR_OFFSETS
	.align		4
.L_27:
        /*00cc*/ 	.byte	0x04, 0x28
        /*00ce*/ 	.short	(.L_29 - .L_28)


	//   ....[0]....
.L_28:
        /*00d0*/ 	.word	0x00000490


	//   ....[1]....
        /*00d4*/ 	.word	0x000004a0


	//   ....[2]....
        /*00d8*/ 	.word	0x000004e0


	//   ....[3]....
        /*00dc*/ 	.word	0x000004f0


	//   ....[4]....
        /*00e0*/ 	.word	0x00000540


	//   ....[5]....
        /*00e4*/ 	.word	0x00000550


	//   ....[6]....
        /*00e8*/ 	.word	0x000012b0


	//   ....[7]....
        /*00ec*/ 	.word	0x000012d0


	//   ....[8]....
        /*00f0*/ 	.word	0x00001320


	//   ....[9]....
        /*00f4*/ 	.word	0x00001330


	//   ....[10]....
        /*00f8*/ 	.word	0x00001390


	//   ....[11]....
        /*00fc*/ 	.word	0x000013d0


	//----- nvinfo : EIATTR_VRC_CTA_INIT_COUNT
	.align		4
.L_29:
        /*0100*/ 	.byte	0x02, 0x4a
	.zero		1
	.zero		1


	//----- nvinfo : EIATTR_EXIT_INSTR_OFFSETS
	.align		4
        /*0104*/ 	.byte	0x04, 0x1c
        /*0106*/ 	.short	(.L_31 - .L_30)


	//   ....[0]....
.L_30:
        /*0108*/ 	.word	0x00001a90


	//----- nvinfo : EIATTR_MAX_THREADS
	.align		4
.L_31:
        /*010c*/ 	.byte	0x04, 0x05
        /*010e*/ 	.short	(.L_33 - .L_32)
.L_32:
        /*0110*/ 	.word	0x00000100
        /*0114*/ 	.word	0x00000001
        /*0118*/ 	.word	0x00000001


	//----- nvinfo : EIATTR_CRS_STACK_SIZE
	.align		4
.L_33:
        /*011c*/ 	.byte	0x04, 0x1e
        /*011e*/ 	.short	(.L_35 - .L_34)
.L_34:
        /*0120*/ 	.word	0x00000000


	//----- nvinfo : EIATTR_CBANK_PARAM_SIZE
	.align		4
.L_35:
        /*0124*/ 	.byte	0x03, 0x19
        /*0126*/ 	.short	0x0030


	//----- nvinfo : EIATTR_PARAM_CBANK
	.align		4
        /*0128*/ 	.byte	0x04, 0x0a
        /*012a*/ 	.short	(.L_37 - .L_36)
	.align		4
.L_36:
        /*012c*/ 	.word	index@(.nv.constant0._Z15ft_sgemm_mediumiiiPfS_S_ff)
        /*0130*/ 	.short	0x0380
        /*0132*/ 	.short	0x0030


	//----- nvinfo : EIATTR_SW_WAR
	.align		4
.L_37:
        /*0134*/ 	.byte	0x04, 0x36
        /*0136*/ 	.short	(.L_39 - .L_38)
.L_38:
        /*0138*/ 	.word	0x00000008
.L_39:


//--------------------- .nv.callgraph             --------------------------
	.section	.nv.callgraph,"",@"SHT_CUDA_CALLGRAPH"
	.align	4
	.sectionentsize	8
	.align		4
        /*0000*/ 	.word	0x00000000
	.align		4
        /*0004*/ 	.word	0xffffffff
	.align		4
        /*0008*/ 	.word	0x00000000
	.align		4
        /*000c*/ 	.word	0xfffffffe
	.align		4
        /*0010*/ 	.word	0x00000000
	.align		4
        /*0014*/ 	.word	0xfffffffd
	.align		4
        /*0018*/ 	.word	0x00000000
	.align		4
        /*001c*/ 	.word	0xfffffffc


//--------------------- .text._Z15ft_sgemm_mediumiiiPfS_S_ff --------------------------
	.section	.text._Z15ft_sgemm_mediumiiiPfS_S_ff,"ax",@progbits
	.align	128
        .global         _Z15ft_sgemm_mediumiiiPfS_S_ff
        .type           _Z15ft_sgemm_mediumiiiPfS_S_ff,@function
        .size           _Z15ft_sgemm_mediumiiiPfS_S_ff,(.L_x_3 - _Z15ft_sgemm_mediumiiiPfS_S_ff)
        .other          _Z15ft_sgemm_mediumiiiPfS_S_ff,@"STO_CUDA_ENTRY STV_DEFAULT"
_Z15ft_sgemm_mediumiiiPfS_S_ff:
.text._Z15ft_sgemm_mediumiiiPfS_S_ff:
[----:B------:R-:W0:Y:S01]  /*0000*/  LDC R1, c[0x0][0x37c] ;  /* 0x0000df00ff017b82 */ /* 0x000e220000000800 */
[----:B------:R-:W1:Y:S07]  /*0010*/  LDCU UR15, c[0x0][0x360] ;  /* 0x00006c00ff0f77ac */ /* 0x000e6e0008000800 */
[----:B------:R-:W2:Y:S01]  /*0020*/  S2UR UR5, SR_CTAID.X ;  /* 0x00000000000579c3 */ /* 0x000ea20000002500 */
[----:B------:R-:W-:Y:S01]  /*0030*/  HFMA2 R8, -RZ, RZ, 0, 1.52587890625e-05 ;  /* 0x00000100ff087431 */ /* 0x000fe200000001ff */
[----:B0-----:R-:W-:-:S02]  /*0040*/  IADD3 R1, PT, PT, R1, -0x40, RZ ;  /* 0xffffffc001017810 */ /* 0x001fc40007ffe0ff */
[----:B------:R-:W-:-:S04]  /*0050*/  MOV R10, 0xc0 ;  /* 0x000000c0000a7802 */ /* 0x000fc80000000f00 */
[----:B------:R-:W0:Y:S01]  /*0060*/  S2UR UR6, SR_CTAID.Y ;  /* 0x00000000000679c3 */ /* 0x000e220000002600 */
[----:B-1----:R-:W-:-:S06]  /*0070*/  ULOP3.LUT UR4, UR15, 0xffff, URZ, 0xc0, !UPT ;  /* 0x0000ffff0f047892 */ /* 0x002fcc000f8ec0ff */
[----:B------:R-:W-:Y:S01]  /*0080*/  MOV R9, UR4 ;  /* 0x0000000400097c02 */ /* 0x000fe20008000f00 */
[----:B--2---:R-:W-:Y:S02]  /*0090*/  USHF.L.U32 UR5, UR5, 0x5, URZ ;  /* 0x0000000505057899 */ /* 0x004fe400080006ff */
[----:B0-----:R-:W-:-:S12]  /*00a0*/  USHF.L.U32 UR6, UR6, 0x5, URZ ;  /* 0x0000000506067899 */ /* 0x001fd800080006ff */
[----:B------:R-:W-:Y:S05]  /*00b0*/  CALL.REL.NOINC `($__internal_0_$__cuda_sm20_div_u16) ;  /* 0x0000001800787944 */ /* 0x000fea0003c00000 */
[----:B------:R-:W0:Y:S01]  /*00c0*/  S2R R0, SR_TID.X ;  /* 0x0000000000007919 */ /* 0x000e220000002100 */
[----:B------:R-:W-:Y:S01]  /*00d0*/  HFMA2 R8, -RZ, RZ, 0, 1.9073486328125e-06 ;  /* 0x00000020ff087431 */ /* 0x000fe200000001ff */
[----:B------:R-:W-:Y:S02]  /*00e0*/  MOV R4, R9 ;  /* 0x0000000900047202 */ /* 0x000fe40000000f00 */
[----:B------:R-:W-:Y:S02]  /*00f0*/  LOP3.LUT R9, R9, 0xffff, RZ, 0xc0, !PT ;  /* 0x0000ffff09097812 */ /* 0x000fe400078ec0ff */
[----:B------:R-:W-:-:S07]  /*0100*/  MOV R10, 0x120 ;  /* 0x00000120000a7802 */ /* 0x000fce0000000f00 */
[----:B0-----:R-:W-:Y:S05]  /*0110*/  CALL.REL.NOINC `($__internal_0_$__cuda_sm20_div_u16) ;  /* 0x0000001800607944 */ /* 0x001fea0003c00000 */
[----:B------:R-:W-:Y:S01]  /*0120*/  MOV R5, R9 ;  /* 0x0000000900057202 */ /* 0x000fe20000000f00 */
[----:B------:R-:W0:Y:S01]  /*0130*/  LDCU.64 UR16, c[0x0][0x358] ;  /* 0x00006b00ff1077ac */ /* 0x000e220008000a00 */
[----:B------:R-:W-:Y:S02]  /*0140*/  LOP3.LUT R9, R9, 0xffff, RZ, 0xc0, !PT ;  /* 0x0000ffff09097812 */ /* 0x000fe400078ec0ff */
[----:B------:R-:W-:Y:S02]  /*0150*/  LOP3.LUT R8, R0, 0xffff, RZ, 0xc0, !PT ;  /* 0x0000ffff00087812 */ /* 0x000fe400078ec0ff */
[----:B------:R-:W-:-:S07]  /*0160*/  MOV R10, 0x180 ;  /* 0x00000180000a7802 */ /* 0x000fce0000000f00 */
[----:B0-----:R-:W-:Y:S05]  /*0170*/  CALL.REL.NOINC `($__internal_0_$__cuda_sm20_div_u16) ;  /* 0x0000001800487944 */ /* 0x001fea0003c00000 */
[----:B------:R-:W-:Y:S01]  /*0180*/  PRMT R2, R5, 0x9910, RZ ;  /* 0x0000991005027816 */ /* 0x000fe200000000ff */
[----:B------:R-:W0:Y:S01]  /*0190*/  LDCU.64 UR10, c[0x0][0x380] ;  /* 0x00007000ff0a77ac */ /* 0x000e220008000a00 */
[C---:B------:R-:W-:Y:S02]  /*01a0*/  PRMT R3, R9.reuse, 0x9910, RZ ;  /* 0x0000991009037816 */ /* 0x040fe400000000ff */
[----:B------:R-:W-:Y:S01]  /*01b0*/  LOP3.LUT R9, R9, 0xffff, RZ, 0xc0, !PT ;  /* 0x0000ffff09097812 */ /* 0x000fe200078ec0ff */
[----:B------:R-:W1:Y:S02]  /*01c0*/  LDCU.128 UR20, c[0x0][0x390] ;  /* 0x00007200ff1477ac */ /* 0x000e640008000c00 */
[----:B------:R-:W-:-:S05]  /*01d0*/  IMAD R2, R2, R3, RZ ;  /* 0x0000000302027224 */ /* 0x000fca00078e02ff */
[----:B------:R-:W-:-:S04]  /*01e0*/  IADD3 R2, PT, PT, RZ, -R2, RZ ;  /* 0x80000002ff027210 */ /* 0x000fc80007ffe0ff */
[----:B------:R-:W-:-:S04]  /*01f0*/  PRMT R3, R2, 0x7710, RZ ;  /* 0x0000771002037816 */ /* 0x000fc800000000ff */
[----:B------:R-:W-:Y:S02]  /*0200*/  IADD3 R2, PT, PT, R3, R0, RZ ;  /* 0x0000000003027210 */ /* 0x000fe40007ffe0ff */
[----:B------:R-:W-:Y:S02]  /*0210*/  LOP3.LUT R3, R4, 0xffff, RZ, 0xc0, !PT ;  /* 0x0000ffff04037812 */ /* 0x000fe400078ec0ff */
[----:B------:R-:W-:-:S05]  /*0220*/  LOP3.LUT R2, R2, 0xff, RZ, 0xc0, !PT ;  /* 0x000000ff02027812 */ /* 0x000fca00078ec0ff */
[----:B------:R-:W-:-:S04]  /*0230*/  IMAD R2, R2, R3, RZ ;  /* 0x0000000302027224 */ /* 0x000fc800078e02ff */
[C-C-:B0-----:R-:W-:Y:S02]  /*0240*/  IMAD R3, R9.reuse, UR10, R2.reuse ;  /* 0x0000000a09037c24 */ /* 0x141fe4000f8e0202 */
[----:B------:R-:W-:-:S03]  /*0250*/  IMAD R2, R9, UR11, R2 ;  /* 0x0000000b09027c24 */ /* 0x000fc6000f8e0202 */
[----:B------:R-:W-:Y:S02]  /*0260*/  IADD3 R5, P0, PT, R3, UR5, RZ ;  /* 0x0000000503057c10 */ /* 0x000fe4000ff1e0ff */
[----:B------:R-:W-:Y:S02]  /*0270*/  IADD3 R4, P2, PT, R2, UR6, RZ ;  /* 0x0000000602047c10 */ /* 0x000fe4000ff5e0ff */
[----:B-1----:R-:W-:Y:S02]  /*0280*/  LEA R40, P1, R5, UR20, 0x2 ;  /* 0x0000001405287c11 */ /* 0x002fe4000f8210ff */
[----:B------:R-:W-:Y:S02]  /*0290*/  LEA.HI.X.SX32 R6, R3, RZ, 0x1, P0 ;  /* 0x000000ff03067211 */ /* 0x000fe400000f0eff */
[----:B------:R-:W-:Y:S02]  /*02a0*/  LEA R38, P3, R4, UR22, 0x2 ;  /* 0x0000001604267c11 */ /* 0x000fe4000f8610ff */
[----:B------:R-:W-:-:S02]  /*02b0*/  LEA.HI.X.SX32 R3, R2, RZ, 0x1, P2 ;  /* 0x000000ff02037211 */ /* 0x000fc400010f0eff */
[----:B------:R-:W-:Y:S02]  /*02c0*/  LEA.HI.X R41, R5, UR21, R6, 0x2, P1 ;  /* 0x0000001505297c11 */ /* 0x000fe400088f1406 */
[----:B------:R-:W-:-:S03]  /*02d0*/  LEA.HI.X R39, R4, UR23, R3, 0x2, P3 ;  /* 0x0000001704277c11 */ /* 0x000fc600098f1403 */
[----:B------:R-:W2:Y:S04]  /*02e0*/  LDG.E.128 R4, desc[UR16][R40.64] ;  /* 0x0000001028047981 */ /* 0x000ea8000c1e1d00 */
[----:B------:R-:W3:Y:S01]  /*02f0*/  LDG.E.128 R8, desc[UR16][R38.64] ;  /* 0x0000001026087981 */ /* 0x000ee2000c1e1d00 */
[----:B------:R-:W0:Y:S01]  /*0300*/  S2UR UR7, SR_CgaCtaId ;  /* 0x00000000000779c3 */ /* 0x000e220000008800 */
[----:B------:R-:W-:Y:S01]  /*0310*/  UMOV UR4, 0x400 ;  /* 0x0000040000047882 */ /* 0x000fe20000000000 */
[----:B------:R-:W-:Y:S01]  /*0320*/  SHF.L.U32 R28, R0, 0x4, RZ ;  /* 0x00000004001c7819 */ /* 0x000fe200000006ff */
[----:B------:R-:W-:Y:S01]  /*0330*/  STL.128 [R1], RZ ;  /* 0x000000ff01007387 */ /* 0x000fe20000100c00 */
[----:B------:R-:W-:Y:S01]  /*0340*/  HFMA2 R36, -RZ, RZ, 0, 0 ;  /* 0x00000000ff247431 */ /* 0x000fe200000001ff */
[----:B------:R-:W-:-:S02]  /*0350*/  CS2R R26, SRZ ;  /* 0x00000000001a7805 */ /* 0x000fc4000001ff00 */
[----:B------:R-:W-:Y:S01]  /*0360*/  CS2R R34, SRZ ;  /* 0x0000000000227805 */ /* 0x000fe2000001ff00 */
[----:B------:R-:W-:Y:S01]  /*0370*/  STL.128 [R1+0x10], RZ ;  /* 0x000010ff01007387 */ /* 0x000fe20000100c00 */
[----:B------:R-:W-:Y:S02]  /*0380*/  CS2R R32, SRZ ;  /* 0x0000000000207805 */ /* 0x000fe4000001ff00 */
[----:B------:R-:W-:Y:S02]  /*0390*/  CS2R R24, SRZ ;  /* 0x0000000000187805 */ /* 0x000fe4000001ff00 */
[----:B------:R-:W-:Y:S01]  /*03a0*/  CS2R R30, SRZ ;  /* 0x00000000001e7805 */ /* 0x000fe2000001ff00 */
[----:B------:R-:W-:Y:S01]  /*03b0*/  STL.128 [R1+0x20], RZ ;  /* 0x000020ff01007387 */ /* 0x000fe20000100c00 */
[----:B------:R-:W-:-:S03]  /*03c0*/  MOV R29, RZ ;  /* 0x000000ff001d7202 */ /* 0x000fc60000000f00 */
[----:B------:R-:W-:Y:S01]  /*03d0*/  STL.128 [R1+0x30], RZ ;  /* 0x000030ff01007387 */ /* 0x000fe20000100c00 */
[----:B0-----:R-:W-:Y:S01]  /*03e0*/  ULEA UR7, UR7, UR4, 0x18 ;  /* 0x0000000407077291 */ /* 0x001fe2000f8ec0ff */
[----:B------:R-:W0:Y:S02]  /*03f0*/  LDCU UR4, c[0x0][0x388] ;  /* 0x00007100ff0477ac */ /* 0x000e240008000800 */
[----:B0-----:R-:W-:Y:S01]  /*0400*/  UISETP.GE.AND UP0, UPT, UR4, 0x1, UPT ;  /* 0x000000010400788c */ /* 0x001fe2000bf06270 */
[----:B--2---:R-:W-:-:S05]  /*0410*/  FADD R3, R4, R5 ;  /* 0x0000000504037221 */ /* 0x004fca0000000000 */
[----:B------:R-:W-:Y:S01]  /*0420*/  STS.128 [R28+UR7], R4 ;  /* 0x000000041c007988 */ /* 0x000fe20008000c07 */
[----:B---3--:R-:W-:Y:S01]  /*0430*/  FADD R13, R8, R9 ;  /* 0x00000009080d7221 */ /* 0x008fe20000000000 */
[----:B------:R-:W-:Y:S02]  /*0440*/  FADD R2, R6, R3 ;  /* 0x0000000306027221 */ /* 0x000fe40000000000 */
[----:B------:R-:W-:Y:S01]  /*0450*/  STS.128 [R28+UR7+0x800], R8 ;  /* 0x000800081c007988 */ /* 0x000fe20008000c07 */
[----:B------:R-:W-:Y:S01]  /*0460*/  FADD R12, R10, R13 ;  /* 0x0000000d0a0c7221 */ /* 0x000fe20000000000 */
[----:B------:R-:W-:-:S03]  /*0470*/  FADD R2, R7, R2 ;  /* 0x0000000207027221 */ /* 0x000fc60000000000 */
[----:B------:R-:W-:Y:S02]  /*0480*/  FADD R12, R11, R12 ;  /* 0x0000000c0b0c7221 */ /* 0x000fe40000000000 */
[----:B------:R-:W0:Y:S04]  /*0490*/  SHFL.BFLY PT, R3, R2, 0x1, 0x1f ;  /* 0x0c201f0002037f89 */ /* 0x000e2800000e0000 */
[----:B------:R-:W1:Y:S01]  /*04a0*/  SHFL.BFLY PT, R13, R12, 0x1, 0x1f ;  /* 0x0c201f000c0d7f89 */ /* 0x000e6200000e0000 */
[----:B0-----:R-:W-:Y:S01]  /*04b0*/  FADD R3, R2, R3 ;  /* 0x0000000302037221 */ /* 0x001fe20000000000 */
[----:B------:R-:W-:Y:S01]  /*04c0*/  LOP3.LUT R2, R28, 0x70, RZ, 0xc0, !PT ;  /* 0x000000701c027812 */ /* 0x000fe200078ec0ff */
[----:B-1----:R-:W-:-:S03]  /*04d0*/  FADD R16, R12, R13 ;  /* 0x0000000d0c107221 */ /* 0x002fc60000000000 */
[----:B------:R-:W0:Y:S04]  /*04e0*/  SHFL.BFLY PT, R14, R3, 0x2, 0x1f ;  /* 0x0c401f00030e7f89 */ /* 0x000e2800000e0000 */
[----:B------:R-:W1:Y:S01]  /*04f0*/  SHFL.BFLY PT, R13, R16, 0x2, 0x1f ;  /* 0x0c401f00100d7f89 */ /* 0x000e6200000e0000 */
[----:B0-----:R-:W-:Y:S01]  /*0500*/  FADD R14, R3, R14 ;  /* 0x0000000e030e7221 */ /* 0x001fe20000000000 */
[----:B------:R-:W-:Y:S01]  /*0510*/  SHF.L.U32 R3, R0, 0x1, RZ ;  /* 0x0000000100037819 */ /* 0x000fe200000006ff */
[----:B-1----:R-:W-:-:S03]  /*0520*/  FADD R17, R16, R13 ;  /* 0x0000000d10117221 */ /* 0x002fc60000000000 */
[----:B------:R-:W-:Y:S01]  /*0530*/  LOP3.LUT R3, R3, 0x1f0, RZ, 0xc0, !PT ;  /* 0x000001f003037812 */ /* 0x000fe200078ec0ff */
[----:B------:R-:W0:Y:S04]  /*0540*/  SHFL.BFLY PT, R13, R14, 0x4, 0x1f ;  /* 0x0c801f000e0d7f89 */ /* 0x000e2800000e0000 */
[----:B------:R-:W1:Y:S01]  /*0550*/  SHFL.BFLY PT, R18, R17, 0x4, 0x1f ;  /* 0x0c801f0011127f89 */ /* 0x000e6200000e0000 */
[----:B------:R-:W-:Y:S01]  /*0560*/  BAR.SYNC.DEFER_BLOCKING 0x0 ;  /* 0x0000000000007b1d */ /* 0x000fe20000010000 */
[----:B0-----:R-:W-:Y:S01]  /*0570*/  FADD R15, R14, R13 ;  /* 0x0000000d0e0f7221 */ /* 0x001fe20000000000 */
[----:B-1----:R-:W-:-:S03]  /*0580*/  FADD R18, R17, R18 ;  /* 0x0000001211127221 */ /* 0x002fc60000000000 */
[-C--:B------:R-:W-:Y:S01]  /*0590*/  FFMA R12, R8, R15.reuse, RZ ;  /* 0x0000000f080c7223 */ /* 0x080fe200000000ff */
[-C--:B------:R-:W-:Y:S01]  /*05a0*/  FFMA R13, R9, R15.reuse, RZ ;  /* 0x0000000f090d7223 */ /* 0x080fe200000000ff */
[-C--:B------:R-:W-:Y:S01]  /*05b0*/  FFMA R14, R10, R15.reuse, RZ ;  /* 0x0000000f0a0e7223 */ /* 0x080fe200000000ff */
[----:B------:R-:W-:Y:S01]  /*05c0*/  FFMA R15, R11, R15, RZ ;  /* 0x0000000f0b0f7223 */ /* 0x000fe200000000ff */
[-C--:B------:R-:W-:Y:S01]  /*05d0*/  FFMA R44, R4, R18.reuse, RZ ;  /* 0x00000012042c7223 */ /* 0x080fe200000000ff */
[-C--:B------:R-:W-:Y:S01]  /*05e0*/  FFMA R45, R5, R18.reuse, RZ ;  /* 0x00000012052d7223 */ /* 0x080fe200000000ff */
[-C--:B------:R-:W-:Y:S01]  /*05f0*/  FFMA R46, R6, R18.reuse, RZ ;  /* 0x00000012062e7223 */ /* 0x080fe200000000ff */
[----:B------:R-:W-:Y:S01]  /*0600*/  FFMA R47, R7, R18, RZ ;  /* 0x00000012072f7223 */ /* 0x000fe200000000ff */
[----:B------:R0:W1:Y:S01]  /*0610*/  LDS.128 R20, [R3+UR7] ;  /* 0x0000000703147984 */ /* 0x0000620008000c00 */
[----:B------:R-:W-:Y:S02]  /*0620*/  SHF.R.U32.HI R6, RZ, 0x1, R0 ;  /* 0x00000001ff067819 */ /* 0x000fe40000011600 */
[----:B------:R-:W-:-:S02]  /*0630*/  CS2R R8, SRZ ;  /* 0x0000000000087805 */ /* 0x000fc4000001ff00 */
[----:B------:R-:W-:Y:S01]  /*0640*/  SHF.L.U32 R5, R0, 0x2, RZ ;  /* 0x0000000200057819 */ /* 0x000fe200000006ff */
[----:B------:R-:W2:Y:S01]  /*0650*/  LDS.128 R16, [R2+UR7+0x800] ;  /* 0x0008000702107984 */ /* 0x000ea20008000c00 */
[----:B------:R-:W-:Y:S02]  /*0660*/  CS2R R10, SRZ ;  /* 0x00000000000a7805 */ /* 0x000fe4000001ff00 */
[----:B------:R-:W-:Y:S01]  /*0670*/  LOP3.LUT R6, R6, 0x7c, RZ, 0xc0, !PT ;  /* 0x0000007c06067812 */ /* 0x000fe200078ec0ff */
[----:B------:R-:W-:Y:S01]  /*0680*/  STS.128 [R28+UR7+0x400], R12 ;  /* 0x0004000c1c007988 */ /* 0x000fe20008000c07 */
[----:B------:R-:W-:Y:S02]  /*0690*/  LOP3.LUT R7, R5, 0x1c, RZ, 0xc0, !PT ;  /* 0x0000001c05077812 */ /* 0x000fe400078ec0ff */
[----:B0-----:R-:W-:Y:S01]  /*06a0*/  IADD3 R3, PT, PT, R3, UR7, RZ ;  /* 0x0000000703037c10 */ /* 0x001fe2000fffe0ff */
[----:B------:R0:W-:Y:S01]  /*06b0*/  STS.128 [R28+UR7+0xc00], R44 ;  /* 0x000c002c1c007988 */ /* 0x0001e20008000c07 */
[----:B------:R-:W-:-:S02]  /*06c0*/  IADD3 R4, PT, PT, R2, UR7, RZ ;  /* 0x0000000702047c10 */ /* 0x000fc4000fffe0ff */
[----:B0-----:R-:W-:Y:S01]  /*06d0*/  IADD3 R28, PT, PT, R28, UR7, RZ ;  /* 0x000000071c1c7c10 */ /* 0x001fe2000fffe0ff */
[----:B------:R-:W-:Y:S06]  /*06e0*/  BAR.SYNC.DEFER_BLOCKING 0x0 ;  /* 0x0000000000007b1d */ /* 0x000fec0000010000 */
[----:B------:R-:W-:Y:S05]  /*06f0*/  BRA.U !UP0, `(.L_x_0) ;  /* 0x0000001108147547 */ /* 0x000fea000b800000 */
[----:B------:R-:W-:Y:S01]  /*0700*/  USHF.R.U32.HI UR8, URZ, 0x1, UR15 ;  /* 0x00000001ff087899 */ /* 0x000fe2000801160f */
[----:B------:R-:W-:Y:S01]  /*0710*/  MOV R11, 0x100 ;  /* 0x00000100000b7802 */ /* 0x000fe20000000f00 */
[----:B------:R-:W-:Y:S02]  /*0720*/  USHF.L.U32 UR9, UR10, 0x3, URZ ;  /* 0x000000030a097899 */ /* 0x000fe400080006ff */
[----:B------:R-:W-:Y:S02]  /*0730*/  USHF.L.U32 UR10, UR11, 0x3, URZ ;  /* 0x000000030b0a7899 */ /* 0x000fe400080006ff */
[----:B------:R-:W-:Y:S01]  /*0740*/  ISETP.GE.U32.AND P0, PT, R0, UR8, PT ;  /* 0x0000000800007c0c */ /* 0x000fe2000bf06070 */
[----:B------:R-:W-:Y:S01]  /*0750*/  UMOV UR8, UR7 ;  /* 0x0000000700087c82 */ /* 0x000fe20008000000 */
[----:B------:R-:W-:Y:S02]  /*0760*/  UIADD3 UR11, UPT, UPT, -UR4, URZ, URZ ;  /* 0x000000ff040b7290 */ /* 0x000fe4000fffe1ff */
[----:B------:R-:W-:Y:S01]  /*0770*/  SEL R11, R11, 0x300, P0 ;  /* 0x000003000b0b7807 */ /* 0x000fe20000000000 */
[----:B------:R-:W0:Y:S03]  /*0780*/  LDCU UR18, c[0x0][0x388] ;  /* 0x00007100ff1277ac */ /* 0x000e260008000800 */
[----:B------:R-:W-:Y:S01]  /*0790*/  LOP3.LUT R11, R11, 0x1f, R0, 0xf8, !PT ;  /* 0x0000001f0b0b7812 */ /* 0x000fe200078ef800 */
[----:B------:R-:W-:Y:S01]  /*07a0*/  UIADD3 UR13, UPT, UPT, UR8, 0x800, URZ ;  /* 0x00000800080d7890 */ /* 0x000fe2000fffe0ff */
[----:B------:R-:W-:-:S02]  /*07b0*/  UMOV UR12, 0x1 ;  /* 0x00000001000c7882 */ /* 0x000fc40000000000 */
[----:B------:R-:W-:Y:S01]  /*07c0*/  LEA R12, R11, UR8, 0x2 ;  /* 0x000000080b0c7c11 */ /* 0x000fe2000f8e10ff */
[----:B------:R-:W-:-:S04]  /*07d0*/  UMOV UR4, URZ ;  /* 0x000000ff00047c82 */ /* 0x000fc80008000000 */
[----:B------:R-:W3:Y:S04]  /*07e0*/  LDS R13, [R12] ;  /* 0x000000000c0d7984 */ /* 0x000ee80000000800 */
[----:B------:R-:W4:Y:S04]  /*07f0*/  LDS R14, [R12+0x80] ;  /* 0x000080000c0e7984 */ /* 0x000f280000000800 */
[----:B------:R-:W5:Y:S04]  /*0800*/  LDS R15, [R12+0x100] ;  /* 0x000100000c0f7984 */ /* 0x000f680000000800 */
[----:B------:R-:W1:Y:S04]  /*0810*/  LDS R26, [R12+0x180] ;  /* 0x000180000c1a7984 */ /* 0x000e680000000800 */
[----:B------:R-:W2:Y:S04]  /*0820*/  LDS R37, [R12+0x200] ;  /* 0x000200000c257984 */ /* 0x000ea80000000800 */
[----:B------:R-:W0:Y:S04]  /*0830*/  LDS R10, [R12+0x280] ;  /* 0x000280000c0a7984 */ /* 0x000e280000000800 */
[----:B------:R-:W0:Y:S04]  /*0840*/  LDS R2, [R12+0x300] ;  /* 0x000300000c027984 */ /* 0x000e280000000800 */
[----:B------:R-:W0:Y:S01]  /*0850*/  LDS R11, [R12+0x380] ;  /* 0x000380000c0b7984 */ /* 0x000e220000000800 */
[----:B---3--:R-:W-:-:S04]  /*0860*/  FADD R13, RZ, R13 ;  /* 0x0000000dff0d7221 */ /* 0x008fc80000000000 */
[----:B----4-:R-:W-:-:S04]  /*0870*/  FADD R14, R14, R13 ;  /* 0x0000000d0e0e7221 */ /* 0x010fc80000000000 */
[----:B-----5:R-:W-:-:S04]  /*0880*/  FADD R15, R15, R14 ;  /* 0x0000000e0f0f7221 */ /* 0x020fc80000000000 */
[----:B-1----:R-:W-:-:S04]  /*0890*/  FADD R26, R26, R15 ;  /* 0x0000000f1a1a7221 */ /* 0x002fc80000000000 */
[----:B--2---:R-:W-:Y:S01]  /*08a0*/  FADD R37, R37, R26 ;  /* 0x0000001a25257221 */ /* 0x004fe20000000000 */
[----:B------:R-:W-:-:S03]  /*08b0*/  MOV R26, RZ ;  /* 0x000000ff001a7202 */ /* 0x000fc60000000f00 */
[----:B0-----:R-:W-:Y:S01]  /*08c0*/  FADD R37, R10, R37 ;  /* 0x000000250a257221 */ /* 0x001fe20000000000 */
[----:B------:R-:W-:-:S03]  /*08d0*/  LOP3.LUT R10, R5, 0x4, RZ, 0xc0, !PT ;  /* 0x00000004050a7812 */ /* 0x000fc600078ec0ff */
[----:B------:R-:W-:Y:S01]  /*08e0*/  FADD R2, R2, R37 ;  /* 0x0000002502027221 */ /* 0x000fe20000000000 */
[----:B------:R-:W-:-:S03]  /*08f0*/  IADD3 R5, PT, PT, R1, R10, RZ ;  /* 0x0000000a01057210 */ /* 0x000fc60007ffe0ff */
[----:B------:R-:W-:-:S07]  /*0900*/  FADD R2, R11, R2 ;  /* 0x000000020b027221 */ /* 0x000fce0000000000 */
.L_x_1:
[----:B------:R-:W2:Y:S01]  /*0910*/  LDL.64 R10, [R1] ;  /* 0x00000000010a7983 */ /* 0x000ea20000100a00 */
[-C--:B0-----:R-:W-:Y:S01]  /*0920*/  FFMA R42, R16, R21.reuse, R29 ;  /* 0x00000015102a7223 */ /* 0x081fe2000000001d */
[-C--:B------:R-:W-:Y:S01]  /*0930*/  FFMA R44, R17, R21.reuse, R30 ;  /* 0x00000015112c7223 */ /* 0x080fe2000000001e */
[----:B------:R-:W-:Y:S01]  /*0940*/  LEA R30, R6, UR8, 0x2 ;  /* 0x00000008061e7c11 */ /* 0x000fe2000f8e10ff */
[CC--:B------:R-:W-:Y:S01]  /*0950*/  FFMA R33, R18.reuse, R21.reuse, R33 ;  /* 0x0000001512217223 */ /* 0x0c0fe20000000021 */
[----:B------:R-:W-:Y:S01]  /*0960*/  LEA R29, R7, UR13, 0x2 ;  /* 0x0000000d071d7c11 */ /* 0x000fe2000f8e10ff */
[C---:B------:R-:W-:Y:S01]  /*0970*/  FFMA R32, R19.reuse, R21, R32 ;  /* 0x0000001513207223 */ /* 0x040fe20000000020 */
[----:B------:R-:W-:Y:S01]  /*0980*/  FFMA R21, R18, R22, R9 ;  /* 0x0000001612157223 */ /* 0x000fe20000000009 */
[----:B------:R-:W-:Y:S01]  /*0990*/  FFMA R46, R19, R20, R8 ;  /* 0x00000014132e7223 */ /* 0x000fe20000000008 */
[CC--:B------:R-:W-:Y:S01]  /*09a0*/  FFMA R27, R16.reuse, R22.reuse, R27 ;  /* 0x00000016101b7223 */ /* 0x0c0fe2000000001b */
[----:B------:R-:W-:Y:S01]  /*09b0*/  LDS.128 R12, [R29+0x80] ;  /* 0x000080001d0c7984 */ /* 0x000fe20000000c00 */
[-C--:B------:R-:W-:Y:S01]  /*09c0*/  FFMA R36, R17, R22.reuse, R36 ;  /* 0x0000001611247223 */ /* 0x080fe20000000024 */
[----:B------:R-:W-:Y:S01]  /*09d0*/  FFMA R22, R19, R22, R34 ;  /* 0x0000001613167223 */ /* 0x000fe20000000022 */
[-C--:B------:R-:W-:Y:S01]  /*09e0*/  FFMA R34, R16, R23.reuse, R35 ;  /* 0x0000001710227223 */ /* 0x080fe20000000023 */
[CC--:B------:R-:W-:Y:S01]  /*09f0*/  FFMA R31, R18.reuse, R20.reuse, R31 ;  /* 0x00000014121f7223 */ /* 0x0c0fe2000000001f */
[-C--:B------:R-:W-:Y:S01]  /*0a00*/  FFMA R24, R17, R23.reuse, R24 ;  /* 0x0000001711187223 */ /* 0x080fe20000000018 */
[-C--:B------:R-:W-:Y:S01]  /*0a10*/  FFMA R37, R18, R23.reuse, R25 ;  /* 0x0000001712257223 */ /* 0x080fe20000000019 */
[----:B------:R-:W-:Y:S01]  /*0a20*/  FFMA R26, R19, R23, R26 ;  /* 0x00000017131a7223 */ /* 0x000fe2000000001a */
[-C--:B--2---:R-:W-:Y:S01]  /*0a30*/  FFMA R43, R16, R20.reuse, R10 ;  /* 0x00000014102b7223 */ /* 0x084fe2000000000a */
[----:B------:R-:W-:-:S02]  /*0a40*/  FFMA R48, R17, R20, R11 ;  /* 0x0000001411307223 */ /* 0x000fc4000000000b */
[----:B------:R-:W0:Y:S04]  /*0a50*/  LDS.128 R8, [R30+0x80] ;  /* 0x000080001e087984 */ /* 0x000e280000000c00 */
[----:B------:R-:W-:Y:S01]  /*0a60*/  LDS.128 R16, [R30+0x100] ;  /* 0x000100001e107984 */ /* 0x000fe20000000c00 */
[C---:B0-----:R-:W-:Y:S01]  /*0a70*/  FFMA R27, R10.reuse, R12, R27 ;  /* 0x0000000c0a1b7223 */ /* 0x041fe2000000001b */
[C---:B------:R-:W-:Y:S01]  /*0a80*/  FFMA R36, R10.reuse, R13, R36 ;  /* 0x0000000d0a247223 */ /* 0x040fe20000000024 */
[C---:B------:R-:W-:Y:S01]  /*0a90*/  FFMA R35, R10.reuse, R14, R21 ;  /* 0x0000000e0a237223 */ /* 0x040fe20000000015 */
[----:B------:R-:W-:Y:S01]  /*0aa0*/  FFMA R10, R10, R15, R22 ;  /* 0x0000000f0a0a7223 */ /* 0x000fe20000000016 */
[C---:B------:R-:W-:Y:S01]  /*0ab0*/  FFMA R43, R8.reuse, R12, R43 ;  /* 0x0000000c082b7223 */ /* 0x040fe2000000002b */
[----:B------:R-:W0:Y:S01]  /*0ac0*/  LDS.128 R20, [R29+0x100] ;  /* 0x000100001d147984 */ /* 0x000e220000000c00 */
[C---:B------:R-:W-:Y:S01]  /*0ad0*/  FFMA R48, R8.reuse, R13, R48 ;  /* 0x0000000d08307223 */ /* 0x040fe20000000030 */
[C---:B------:R-:W-:Y:S01]  /*0ae0*/  FFMA R31, R8.reuse, R14, R31 ;  /* 0x0000000e081f7223 */ /* 0x040fe2000000001f */
[----:B------:R-:W-:Y:S01]  /*0af0*/  FFMA R46, R8, R15, R46 ;  /* 0x0000000f082e7223 */ /* 0x000fe2000000002e */
[CC--:B------:R-:W-:Y:S01]  /*0b00*/  FFMA R50, R9.reuse, R12.reuse, R42 ;  /* 0x0000000c09327223 */ /* 0x0c0fe2000000002a */
[-C--:B------:R-:W-:Y:S01]  /*0b10*/  FFMA R44, R9, R13.reuse, R44 ;  /* 0x0000000d092c7223 */ /* 0x080fe2000000002c */
[C---:B------:R-:W-:Y:S01]  /*0b20*/  FFMA R12, R11.reuse, R12, R34 ;  /* 0x0000000c0b0c7223 */ /* 0x040fe20000000022 */
[----:B------:R-:W-:Y:S01]  /*0b30*/  FFMA R42, R11, R13, R24 ;  /* 0x0000000d0b2a7223 */ /* 0x000fe20000000018 */
[CC--:B------:R-:W-:Y:S01]  /*0b40*/  FFMA R33, R9.reuse, R14.reuse, R33 ;  /* 0x0000000e09217223 */ /* 0x0c0fe20000000021 */
[-C--:B------:R-:W-:Y:S01]  /*0b50*/  FFMA R32, R9, R15.reuse, R32 ;  /* 0x0000000f09207223 */ /* 0x080fe20000000020 */
[C---:B------:R-:W-:Y:S01]  /*0b60*/  FFMA R37, R11.reuse, R14, R37 ;  /* 0x0000000e0b257223 */ /* 0x040fe20000000025 */
[----:B------:R-:W-:Y:S01]  /*0b70*/  FFMA R24, R11, R15, R26 ;  /* 0x0000000f0b187223 */ /* 0x000fe2000000001a */
[C---:B0-----:R-:W-:Y:S01]  /*0b80*/  FFMA R43, R16.reuse, R20, R43 ;  /* 0x00000014102b7223 */ /* 0x041fe2000000002b */
[C---:B------:R-:W-:Y:S01]  /*0b90*/  FFMA R48, R16.reuse, R21, R48 ;  /* 0x0000001510307223 */ /* 0x040fe20000000030 */
[C---:B------:R-:W-:Y:S01]  /*0ba0*/  FFMA R31, R16.reuse, R22, R31 ;  /* 0x00000016101f7223 */ /* 0x040fe2000000001f */
[----:B------:R-:W-:Y:S01]  /*0bb0*/  FFMA R46, R16, R23, R46 ;  /* 0x00000017102e7223 */ /* 0x000fe2000000002e */
[----:B------:R-:W-:Y:S01]  /*0bc0*/  FFMA R16, R17, R21, R44 ;  /* 0x0000001511107223 */ /* 0x000fe2000000002c */
[C---:B------:R-:W-:Y:S01]  /*0bd0*/  FFMA R34, R18.reuse, R23, R10 ;  /* 0x0000001712227223 */ /* 0x040fe2000000000a */
[-C--:B------:R-:W-:Y:S01]  /*0be0*/  FFMA R44, R19, R20.reuse, R12 ;  /* 0x00000014132c7223 */ /* 0x080fe2000000000c */
[----:B------:R-:W-:Y:S01]  /*0bf0*/  LDS.128 R8, [R30+0x180] ;  /* 0x000180001e087984 */ /* 0x000fe20000000c00 */
[C---:B------:R-:W-:Y:S01]  /*0c00*/  FFMA R45, R18.reuse, R20, R27 ;  /* 0x00000014122d7223 */ /* 0x040fe2000000001b */
[C---:B------:R-:W-:Y:S01]  /*0c10*/  FFMA R36, R18.reuse, R21, R36 ;  /* 0x0000001512247223 */ /* 0x040fe20000000024 */
[----:B------:R-:W-:Y:S01]  /*0c20*/  FFMA R35, R18, R22, R35 ;  /* 0x0000001612237223 */ /* 0x000fe20000000023 */
[----:B------:R-:W0:Y:S01]  /*0c30*/  LDS.128 R12, [R29+0x180] ;  /* 0x000180001d0c7984 */ /* 0x000e220000000c00 */
[C---:B------:R-:W-:Y:S01]  /*0c40*/  FFMA R50, R17.reuse, R20, R50 ;  /* 0x0000001411327223 */ /* 0x040fe20000000032 */
[CC--:B------:R-:W-:Y:S01]  /*0c50*/  FFMA R33, R17.reuse, R22.reuse, R33 ;  /* 0x0000001611217223 */ /* 0x0c0fe20000000021 */
[----:B------:R-:W-:Y:S01]  /*0c60*/  FFMA R32, R17, R23, R32 ;  /* 0x0000001711207223 */ /* 0x000fe20000000020 */
[C---:B------:R-:W-:Y:S01]  /*0c70*/  FFMA R42, R19.reuse, R21, R42 ;  /* 0x00000015132a7223 */ /* 0x040fe2000000002a */
[C---:B------:R-:W-:Y:S01]  /*0c80*/  FFMA R37, R19.reuse, R22, R37 ;  /* 0x0000001613257223 */ /* 0x040fe20000000025 */
[----:B------:R-:W-:-:S02]  /*0c90*/  FFMA R18, R19, R23, R24 ;  /* 0x0000001713127223 */ /* 0x000fc40000000018 */
[----:B------:R-:W-:Y:S04]  /*0ca0*/  LDS.128 R20, [R30+0x200] ;  /* 0x000200001e147984 */ /* 0x000fe80000000c00 */
[----:B------:R-:W1:Y:S01]  /*0cb0*/  LDS.128 R24, [R29+0x200] ;  /* 0x000200001d187984 */ /* 0x000e620000000c00 */
[C---:B0-----:R-:W-:Y:S01]  /*0cc0*/  FFMA R50, R9.reuse, R12, R50 ;  /* 0x0000000c09327223 */ /* 0x041fe20000000032 */
[C---:B------:R-:W-:Y:S01]  /*0cd0*/  FFMA R16, R9.reuse, R13, R16 ;  /* 0x0000000d09107223 */ /* 0x040fe20000000010 */
[C---:B------:R-:W-:Y:S01]  /*0ce0*/  FFMA R33, R9.reuse, R14, R33 ;  /* 0x0000000e09217223 */ /* 0x040fe20000000021 */
[----:B------:R-:W-:Y:S01]  /*0cf0*/  FFMA R32, R9, R15, R32 ;  /* 0x0000000f09207223 */ /* 0x000fe20000000020 */
[----:B------:R-:W-:Y:S01]  /*0d00*/  MOV R9, UR9 ;  /* 0x0000000900097c02 */ /* 0x000fe20008000f00 */
[C---:B------:R-:W-:Y:S01]  /*0d10*/  FFMA R43, R8.reuse, R12, R43 ;  /* 0x0000000c082b7223 */ /* 0x040fe2000000002b */
[C---:B------:R-:W-:Y:S01]  /*0d20*/  FFMA R48, R8.reuse, R13, R48 ;  /* 0x0000000d08307223 */ /* 0x040fe20000000030 */
[C---:B------:R-:W-:Y:S01]  /*0d30*/  FFMA R31, R8.reuse, R14, R31 ;  /* 0x0000000e081f7223 */ /* 0x040fe2000000001f */
[----:B------:R-:W-:Y:S01]  /*0d40*/  FFMA R46, R8, R15, R46 ;  /* 0x0000000f082e7223 */ /* 0x000fe2000000002e */
[----:B------:R-:W-:-:S04]  /*0d50*/  IMAD.WIDE R40, R9, 0x4, R40 ;  /* 0x0000000409287825 */ /* 0x000fc800078e0228 */
[----:B------:R-:W-:Y:S01]  /*0d60*/  FFMA R8, R11, R15, R18 ;  /* 0x0000000f0b087223 */ /* 0x000fe20000000012 */
[----:B------:R-:W-:Y:S01]  /*0d70*/  FFMA R45, R10, R12, R45 ;  /* 0x0000000c0a2d7223 */ /* 0x000fe2000000002d */
[C---:B-1----:R-:W-:Y:S01]  /*0d80*/  FFMA R43, R20.reuse, R24, R43 ;  /* 0x00000018142b7223 */ /* 0x042fe2000000002b */
[C---:B------:R-:W-:Y:S01]  /*0d90*/  FFMA R48, R20.reuse, R25, R48 ;  /* 0x0000001914307223 */ /* 0x040fe20000000030 */
[C---:B------:R-:W-:Y:S01]  /*0da0*/  FFMA R31, R20.reuse, R26, R31 ;  /* 0x0000001a141f7223 */ /* 0x040fe2000000001f */
[----:B------:R-:W-:Y:S01]  /*0db0*/  FFMA R46, R20, R27, R46 ;  /* 0x0000001b142e7223 */ /* 0x000fe2000000002e */
[----:B------:R-:W-:Y:S01]  /*0dc0*/  FFMA R20, R21, R25, R16 ;  /* 0x0000001915147223 */ /* 0x000fe20000000010 */
[----:B------:R-:W-:Y:S01]  /*0dd0*/  FFMA R44, R11, R12, R44 ;  /* 0x0000000c0b2c7223 */ /* 0x000fe2000000002c */
[----:B------:R-:W2:Y:S01]  /*0de0*/  LDG.E.128 R16, desc[UR16][R40.64] ;  /* 0x0000001028107981 */ /* 0x000ea2000c1e1d00 */
[-C--:B------:R-:W-:Y:S01]  /*0df0*/  FFMA R50, R21, R24.reuse, R50 ;  /* 0x0000001815327223 */ /* 0x080fe20000000032 */
[-C--:B------:R-:W-:Y:S01]  /*0e00*/  FFMA R45, R22, R24.reuse, R45 ;  /* 0x00000018162d7223 */ /* 0x080fe2000000002d */
[----:B------:R-:W-:Y:S01]  /*0e10*/  FFMA R44, R23, R24, R44 ;  /* 0x00000018172c7223 */ /* 0x000fe2000000002c */
[C---:B------:R-:W-:Y:S01]  /*0e20*/  FFMA R36, R10.reuse, R13, R36 ;  /* 0x0000000d0a247223 */ /* 0x040fe20000000024 */
[CC--:B------:R-:W-:Y:S01]  /*0e30*/  FFMA R35, R10.reuse, R14.reuse, R35 ;  /* 0x0000000e0a237223 */ /* 0x0c0fe20000000023 */
[----:B------:R-:W-:Y:S01]  /*0e40*/  FFMA R34, R10, R15, R34 ;  /* 0x0000000f0a227223 */ /* 0x000fe20000000022 */
[C---:B------:R-:W-:Y:S01]  /*0e50*/  FFMA R42, R11.reuse, R13, R42 ;  /* 0x0000000d0b2a7223 */ /* 0x040fe2000000002a */
[----:B------:R-:W-:Y:S01]  /*0e60*/  FFMA R37, R11, R14, R37 ;  /* 0x0000000e0b257223 */ /* 0x000fe20000000025 */
[-C--:B------:R-:W-:Y:S01]  /*0e70*/  FFMA R24, R23, R27.reuse, R8 ;  /* 0x0000001b17187223 */ /* 0x080fe20000000008 */
[----:B------:R-:W-:Y:S01]  /*0e80*/  LDS.128 R12, [R29+0x280] ;  /* 0x000280001d0c7984 */ /* 0x000fe20000000c00 */
[CC--:B------:R-:W-:Y:S01]  /*0e90*/  FFMA R33, R21.reuse, R26.reuse, R33 ;  /* 0x0000001a15217223 */ /* 0x0c0fe20000000021 */
[----:B------:R-:W-:Y:S01]  /*0ea0*/  FFMA R32, R21, R27, R32 ;  /* 0x0000001b15207223 */ /* 0x000fe20000000020 */
[CC--:B------:R-:W-:Y:S01]  /*0eb0*/  FFMA R35, R22.reuse, R26.reuse, R35 ;  /* 0x0000001a16237223 */ /* 0x0c0fe20000000023 */
[----:B------:R-:W0:Y:S01]  /*0ec0*/  LDS.128 R8, [R30+0x280] ;  /* 0x000280001e087984 */ /* 0x000e220000000c00 */
[C---:B------:R-:W-:Y:S01]  /*0ed0*/  FFMA R37, R23.reuse, R26, R37 ;  /* 0x0000001a17257223 */ /* 0x040fe20000000025 */
[C---:B------:R-:W-:Y:S01]  /*0ee0*/  FFMA R36, R22.reuse, R25, R36 ;  /* 0x0000001916247223 */ /* 0x040fe20000000024 */
[----:B------:R-:W-:Y:S01]  /*0ef0*/  FFMA R34, R22, R27, R34 ;  /* 0x0000001b16227223 */ /* 0x000fe20000000022 */
[----:B------:R-:W-:Y:S01]  /*0f00*/  FFMA R42, R23, R25, R42 ;  /* 0x00000019172a7223 */ /* 0x000fe2000000002a */
[C---:B0-----:R-:W-:Y:S01]  /*0f10*/  FFMA R50, R9.reuse, R12, R50 ;  /* 0x0000000c09327223 */ /* 0x041fe20000000032 */
[C---:B------:R-:W-:Y:S01]  /*0f20*/  FFMA R26, R9.reuse, R13, R20 ;  /* 0x0000000d091a7223 */ /* 0x040fe20000000014 */
[C---:B------:R-:W-:Y:S01]  /*0f30*/  FFMA R33, R9.reuse, R14, R33 ;  /* 0x0000000e09217223 */ /* 0x040fe20000000021 */
[----:B------:R-:W-:Y:S01]  /*0f40*/  FFMA R32, R9, R15, R32 ;  /* 0x0000000f09207223 */ /* 0x000fe20000000020 */
[----:B------:R-:W-:-:S05]  /*0f50*/  MOV R9, UR10 ;  /* 0x0000000a00097c02 */ /* 0x000fca0008000f00 */
[----:B------:R-:W-:-:S05]  /*0f60*/  IMAD.WIDE R38, R9, 0x4, R38 ;  /* 0x0000000409267825 */ /* 0x000fca00078e0226 */
[----:B------:R-:W3:Y:S01]  /*0f70*/  LDG.E.128 R20, desc[UR16][R38.64] ;  /* 0x0000001026147981 */ /* 0x000ee2000c1e1d00 */
[C---:B------:R-:W-:Y:S01]  /*0f80*/  FFMA R25, R8.reuse, R12, R43 ;  /* 0x0000000c08197223 */ /* 0x040fe2000000002b */
[C---:B------:R-:W-:Y:S01]  /*0f90*/  FFMA R48, R8.reuse, R13, R48 ;  /* 0x0000000d08307223 */ /* 0x040fe20000000030 */
[C---:B------:R-:W-:Y:S01]  /*0fa0*/  FFMA R31, R8.reuse, R14, R31 ;  /* 0x0000000e081f7223 */ /* 0x040fe2000000001f */
[----:B------:R-:W-:Y:S01]  /*0fb0*/  FFMA R46, R8, R15, R46 ;  /* 0x0000000f082e7223 */ /* 0x000fe2000000002e */
[C---:B------:R-:W-:Y:S01]  /*0fc0*/  FFMA R45, R10.reuse, R12, R45 ;  /* 0x0000000c0a2d7223 */ /* 0x040fe2000000002d */
[C---:B------:R-:W-:Y:S01]  /*0fd0*/  FFMA R36, R10.reuse, R13, R36 ;  /* 0x0000000d0a247223 */ /* 0x040fe20000000024 */
[C---:B------:R-:W-:Y:S01]  /*0fe0*/  FFMA R35, R10.reuse, R14, R35 ;  /* 0x0000000e0a237223 */ /* 0x040fe20000000023 */
[----:B------:R-:W-:Y:S01]  /*0ff0*/  FFMA R34, R10, R15, R34 ;  /* 0x0000000f0a227223 */ /* 0x000fe20000000022 */
[C---:B------:R-:W-:Y:S01]  /*1000*/  FFMA R44, R11.reuse, R12, R44 ;  /* 0x0000000c0b2c7223 */ /* 0x040fe2000000002c */
[C---:B------:R-:W-:Y:S01]  /*1010*/  FFMA R42, R11.reuse, R13, R42 ;  /* 0x0000000d0b2a7223 */ /* 0x040fe2000000002a */
[C---:B------:R-:W-:Y:S01]  /*1020*/  FFMA R37, R11.reuse, R14, R37 ;  /* 0x0000000e0b257223 */ /* 0x040fe20000000025 */
[----:B------:R-:W-:-:S02]  /*1030*/  FFMA R24, R11, R15, R24 ;  /* 0x0000000f0b187223 */ /* 0x000fc40000000018 */
[----:B------:R-:W-:Y:S04]  /*1040*/  LDS.128 R8, [R30+0x300] ;  /* 0x000300001e087984 */ /* 0x000fe80000000c00 */
[----:B------:R-:W0:Y:S01]  /*1050*/  LDS.128 R12, [R29+0x300] ;  /* 0x000300001d0c7984 */ /* 0x000e220000000c00 */
[----:B------:R-:W-:-:S04]  /*1060*/  UIADD3 UR8, UPT, UPT, UR12, -0x1, URZ ;  /* 0xffffffff0c087890 */ /* 0x000fc8000fffe0ff */
[----:B------:R-:W-:-:S04]  /*1070*/  ULOP3.LUT UP0, URZ, UR8, 0xf8, URZ, 0xc0, !UPT ;  /* 0x000000f808ff7892 */ /* 0x000fc8000f80c0ff */
[----:B------:R-:W-:Y:S01]  /*1080*/  UISETP.NE.AND UP0, UPT, UR11, -0x1, UP0 ;  /* 0xffffffff0b00788c */ /* 0x000fe20008705270 */
[C---:B0-----:R-:W-:Y:S01]  /*1090*/  FFMA R25, R8.reuse, R12, R25 ;  /* 0x0000000c08197223 */ /* 0x041fe20000000019 */
        /* <DEDUP_REMOVED lines=17> */
[----:B------:R-:W-:Y:S01]  /*11b0*/  PLOP3.LUT P1, PT, PT, PT, UP0, 0x80, 0x8 ;  /* 0x000000000008781c */ /* 0x000fe20003f2f008 */
[C---:B0-----:R-:W-:Y:S01]  /*11c0*/  FFMA R24, R8.reuse, R12, R25 ;  /* 0x0000000c08187223 */ /* 0x041fe20000000019 */
[----:B------:R-:W-:-:S05]  /*11d0*/  FFMA R25, R8, R13, R48 ;  /* 0x0000000d08197223 */ /* 0x000fca0000000030 */
[----:B------:R0:W-:Y:S06]  /*11e0*/  STL.64 [R1], R24 ;  /* 0x0000001801007387 */ /* 0x0001ec0000100a00 */
[----:B------:R-:W4:Y:S01]  /*11f0*/  @!P1 LDL R47, [R5] ;  /* 0x00000000052f9983 */ /* 0x000f220000100800 */
[C---:B------:R-:W-:Y:S01]  /*1200*/  FFMA R29, R9.reuse, R12, R27 ;  /* 0x0000000c091d7223 */ /* 0x040fe2000000001b */
[C---:B------:R-:W-:Y:S01]  /*1210*/  FFMA R30, R9.reuse, R13, R26 ;  /* 0x0000000d091e7223 */ /* 0x040fe2000000001a */
[CC--:B------:R-:W-:Y:S01]  /*1220*/  FFMA R33, R9.reuse, R14.reuse, R33 ;  /* 0x0000000e09217223 */ /* 0x0c0fe20000000021 */
[-C--:B------:R-:W-:Y:S01]  /*1230*/  FFMA R32, R9, R15.reuse, R32 ;  /* 0x0000000f09207223 */ /* 0x080fe20000000020 */
[C---:B------:R-:W-:Y:S01]  /*1240*/  FFMA R31, R8.reuse, R14, R31 ;  /* 0x0000000e081f7223 */ /* 0x040fe2000000001f */
[----:B------:R-:W-:Y:S01]  /*1250*/  FFMA R8, R8, R15, R46 ;  /* 0x0000000f08087223 */ /* 0x000fe2000000002e */
[----:B------:R-:W-:-:S04]  /*1260*/  USHF.L.U32 UR8, UR4, 0xa, URZ ;  /* 0x0000000a04087899 */ /* 0x000fc800080006ff */
[----:B------:R-:W-:Y:S01]  /*1270*/  ULOP3.LUT UR8, UR8, 0x400, URZ, 0xc0, !UPT ;  /* 0x0000040008087892 */ /* 0x000fe2000f8ec0ff */
[----:B--2---:R-:W-:-:S04]  /*1280*/  FADD R9, R16, R17 ;  /* 0x0000001110097221 */ /* 0x004fc80000000000 */
[----:B0-----:R-:W-:-:S04]  /*1290*/  FADD R24, R18, R9 ;  /* 0x0000000912187221 */ /* 0x001fc80000000000 */
[----:B------:R-:W-:-:S05]  /*12a0*/  FADD R24, R19, R24 ;  /* 0x0000001813187221 */ /* 0x000fca0000000000 */
[----:B------:R-:W0:Y:S02]  /*12b0*/  SHFL.BFLY PT, R9, R24, 0x1, 0x1f ;  /* 0x0c201f0018097f89 */ /* 0x000e2400000e0000 */
[----:B0-----:R-:W-:-:S05]  /*12c0*/  FADD R25, R24, R9 ;  /* 0x0000000918197221 */ /* 0x001fca0000000000 */
[----:B------:R-:W0:Y:S01]  /*12d0*/  SHFL.BFLY PT, R26, R25, 0x2, 0x1f ;  /* 0x0c401f00191a7f89 */ /* 0x000e2200000e0000 */
[----:B---3--:R-:W-:-:S04]  /*12e0*/  FADD R9, R20, R21 ;  /* 0x0000001514097221 */ /* 0x008fc80000000000 */
[----:B------:R-:W-:Y:S01]  /*12f0*/  FADD R46, R22, R9 ;  /* 0x00000009162e7221 */ /* 0x000fe20000000000 */
[----:B0-----:R-:W-:-:S03]  /*1300*/  FADD R48, R25, R26 ;  /* 0x0000001a19307221 */ /* 0x001fc60000000000 */
[----:B------:R-:W-:Y:S02]  /*1310*/  FADD R46, R23, R46 ;  /* 0x0000002e172e7221 */ /* 0x000fe40000000000 */
[----:B------:R-:W0:Y:S04]  /*1320*/  SHFL.BFLY PT, R27, R48, 0x4, 0x1f ;  /* 0x0c801f00301b7f89 */ /* 0x000e2800000e0000 */
[----:B------:R-:W1:Y:S01]  /*1330*/  SHFL.BFLY PT, R9, R46, 0x1, 0x1f ;  /* 0x0c201f002e097f89 */ /* 0x000e6200000e0000 */
[----:B------:R-:W-:-:S09]  /*1340*/  ULOP3.LUT UR13, UR8, 0x400, URZ, 0x3c, !UPT ;  /* 0x00000400080d7892 */ /* 0x000fd2000f8e3cff */
[----:B------:R-:W-:Y:S01]  /*1350*/  STS.128 [R28+UR13+0x800], R20 ;  /* 0x000800141c007988 */ /* 0x000fe20008000c0d */
[----:B0-----:R-:W-:Y:S01]  /*1360*/  FADD R27, R48, R27 ;  /* 0x0000001b301b7221 */ /* 0x001fe20000000000 */
[----:B-1----:R-:W-:-:S03]  /*1370*/  FADD R9, R46, R9 ;  /* 0x000000092e097221 */ /* 0x002fc60000000000 */
[-C--:B------:R-:W-:Y:S02]  /*1380*/  FMUL R24, R20, R27.reuse ;  /* 0x0000001b14187220 */ /* 0x080fe40000400000 */
[----:B------:R-:W0:Y:S01]  /*1390*/  SHFL.BFLY PT, R20, R9, 0x2, 0x1f ;  /* 0x0c401f0009147f89 */ /* 0x000e2200000e0000 */
[----:B------:R-:W-:-:S03]  /*13a0*/  FMUL R25, R21, R27 ;  /* 0x0000001b15197220 */ /* 0x000fc60000400000 */
[----:B------:R-:W-:Y:S01]  /*13b0*/  STS.128 [R28+UR13], R16 ;  /* 0x000000101c007988 */ /* 0x000fe20008000c0d */
[----:B0-----:R-:W-:-:S05]  /*13c0*/  FADD R20, R9, R20 ;  /* 0x0000001409147221 */ /* 0x001fca0000000000 */
[----:B------:R-:W0:Y:S01]  /*13d0*/  SHFL.BFLY PT, R21, R20, 0x4, 0x1f ;  /* 0x0c801f0014157f89 */ /* 0x000e2200000e0000 */
[-C--:B------:R-:W-:Y:S01]  /*13e0*/  FMUL R26, R22, R27.reuse ;  /* 0x0000001b161a7220 */ /* 0x080fe20000400000 */
[----:B------:R-:W-:Y:S01]  /*13f0*/  FMUL R27, R23, R27 ;  /* 0x0000001b171b7220 */ /* 0x000fe20000400000 */
[----:B------:R-:W-:Y:S01]  /*1400*/  BAR.SYNC.DEFER_BLOCKING 0x0 ;  /* 0x0000000000007b1d */ /* 0x000fe20000010000 */
[----:B------:R-:W-:-:S06]  /*1410*/  USHF.L.U32 UR14, UR4, 0x8, URZ ;  /* 0x00000008040e7899 */ /* 0x000fcc00080006ff */
[----:B------:R-:W-:Y:S01]  /*1420*/  MOV R23, UR14 ;  /* 0x0000000e00177c02 */ /* 0x000fe20008000f00 */
[----:B0-----:R-:W-:-:S04]  /*1430*/  FADD R21, R20, R21 ;  /* 0x0000001514157221 */ /* 0x001fc80000000000 */
[-C--:B------:R-:W-:Y:S01]  /*1440*/  FMUL R16, R16, R21.reuse ;  /* 0x0000001510107220 */ /* 0x080fe20000400000 */
[-C--:B------:R-:W-:Y:S01]  /*1450*/  FMUL R17, R17, R21.reuse ;  /* 0x0000001511117220 */ /* 0x080fe20000400000 */
[-C--:B------:R-:W-:Y:S01]  /*1460*/  FMUL R18, R18, R21.reuse ;  /* 0x0000001512127220 */ /* 0x080fe20000400000 */
[----:B------:R-:W-:Y:S01]  /*1470*/  FMUL R19, R19, R21 ;  /* 0x0000001513137220 */ /* 0x000fe20000400000 */
[----:B------:R0:W-:Y:S04]  /*1480*/  STS.128 [R28+UR8], R24 ;  /* 0x000000181c007988 */ /* 0x0001e80008000c08 */
[----:B------:R-:W-:Y:S01]  /*1490*/  STS.128 [R28+UR8+0x800], R16 ;  /* 0x000800101c007988 */ /* 0x000fe20008000c08 */
[----:B------:R-:W-:Y:S01]  /*14a0*/  BAR.SYNC.DEFER_BLOCKING 0x0 ;  /* 0x0000000000007b1d */ /* 0x000fe20000010000 */
[----:B------:R-:W-:-:S04]  /*14b0*/  LOP3.LUT R23, R23, 0x100, RZ, 0xc0, !PT ;  /* 0x0000010017177812 */ /* 0x000fc800078ec0ff */
[----:B------:R-:W-:-:S04]  /*14c0*/  @!P0 LOP3.LUT R23, R23, 0x200, RZ, 0xfc, !PT ;  /* 0x0000020017178812 */ /* 0x000fc800078efcff */
[----:B0-----:R-:W-:-:S04]  /*14d0*/  LOP3.LUT R26, R23, 0x1f, R0, 0xf8, !PT ;  /* 0x0000001f171a7812 */ /* 0x001fc800078ef800 */
[----:B------:R-:W-:-:S05]  /*14e0*/  LEA R26, R26, UR7, 0x2 ;  /* 0x000000071a1a7c11 */ /* 0x000fca000f8e10ff */
[----:B------:R-:W0:Y:S04]  /*14f0*/  LDS R21, [R26] ;  /* 0x000000001a157984 */ /* 0x000e280000000800 */
[----:B------:R-:W1:Y:S04]  /*1500*/  LDS R20, [R26+0x80] ;  /* 0x000080001a147984 */ /* 0x000e680000000800 */
[----:B------:R-:W2:Y:S04]  /*1510*/  LDS R23, [R26+0x100] ;  /* 0x000100001a177984 */ /* 0x000ea80000000800 */
[----:B------:R-:W3:Y:S04]  /*1520*/  LDS R27, [R26+0x180] ;  /* 0x000180001a1b7984 */ /* 0x000ee80000000800 */
[----:B------:R-:W5:Y:S04]  /*1530*/  LDS R9, [R26+0x200] ;  /* 0x000200001a097984 */ /* 0x000f680000000800 */
[----:B------:R-:W5:Y:S01]  /*1540*/  LDS R25, [R26+0x280] ;  /* 0x000280001a197984 */ /* 0x000f620000000800 */
[----:B----4-:R-:W-:-:S03]  /*1550*/  @!P1 FADD R46, R47, R2 ;  /* 0x000000022f2e9221 */ /* 0x010fc60000000000 */
[----:B------:R-:W4:Y:S01]  /*1560*/  LDS R24, [R26+0x300] ;  /* 0x000300001a187984 */ /* 0x000f220000000800 */
[----:B------:R-:W-:Y:S01]  /*1570*/  UIADD3 UR14, UPT, UPT, UR12, 0x8, URZ ;  /* 0x000000080c0e7890 */ /* 0x000fe2000fffe0ff */
[C---:B------:R-:W-:Y:S01]  /*1580*/  FFMA R36, R10.reuse, R13, R36 ;  /* 0x0000000d0a247223 */ /* 0x040fe20000000024 */
[----:B------:R-:W-:Y:S01]  /*1590*/  UIADD3 UR8, UPT, UPT, UR7, UR13, URZ ;  /* 0x0000000d07087290 */ /* 0x000fe2000fffe0ff */
[----:B------:R-:W-:Y:S01]  /*15a0*/  FFMA R34, R10, R15, R34 ;  /* 0x0000000f0a227223 */ /* 0x000fe20000000022 */
[----:B------:R-:W-:Y:S01]  /*15b0*/  LDS.128 R16, [R4+UR13+0x800] ;  /* 0x0008000d04107984 */ /* 0x000fe20008000c00 */
[----:B0-----:R-:W-:-:S03]  /*15c0*/  FADD R21, R21, R2 ;  /* 0x0000000215157221 */ /* 0x001fc60000000000 */
[----:B------:R0:W4:Y:S01]  /*15d0*/  LDS R2, [R26+0x380] ;  /* 0x000380001a027984 */ /* 0x0001220000000800 */
[----:B-1----:R-:W-:-:S03]  /*15e0*/  FADD R20, R21, R20 ;  /* 0x0000001415147221 */ /* 0x002fc60000000000 */
[----:B------:R1:W-:Y:S01]  /*15f0*/  @!P1 STL [R5], R46 ;  /* 0x0000002e05009387 */ /* 0x0003e20000100800 */
[----:B--2---:R-:W-:Y:S01]  /*1600*/  FADD R20, R20, R23 ;  /* 0x0000001714147221 */ /* 0x004fe20000000000 */
[----:B------:R-:W-:-:S03]  /*1610*/  UIADD3 UR12, UPT, UPT, UR12, 0x7, URZ ;  /* 0x000000070c0c7890 */ /* 0x000fc6000fffe0ff */
[----:B---3--:R-:W-:Y:S01]  /*1620*/  FADD R20, R20, R27 ;  /* 0x0000001b14147221 */ /* 0x008fe20000000000 */
[----:B------:R-:W-:-:S03]  /*1630*/  UISETP.GE.AND UP0, UPT, UR12, UR18, UPT ;  /* 0x000000120c00728c */ /* 0x000fc6000bf06270 */
[----:B-----5:R-:W-:Y:S01]  /*1640*/  FADD R20, R20, R9 ;  /* 0x0000000914147221 */ /* 0x020fe20000000000 */
[----:B------:R-:W-:-:S03]  /*1650*/  FFMA R27, R10, R12, R45 ;  /* 0x0000000c0a1b7223 */ /* 0x000fc6000000002d */
[----:B------:R-:W-:Y:S01]  /*1660*/  FADD R25, R20, R25 ;  /* 0x0000001914197221 */ /* 0x000fe20000000000 */
[----:B------:R-:W-:Y:S01]  /*1670*/  FFMA R9, R10, R14, R35 ;  /* 0x0000000e0a097223 */ /* 0x000fe20000000023 */
[----:B0-----:R-:W-:Y:S01]  /*1680*/  FFMA R26, R11, R15, R43 ;  /* 0x0000000f0b1a7223 */ /* 0x001fe2000000002b */
[----:B------:R1:W0:Y:S01]  /*1690*/  LDS.128 R20, [R3+UR13] ;  /* 0x0000000d03147984 */ /* 0x0002220008000c00 */
[----:B----4-:R-:W-:Y:S01]  /*16a0*/  FADD R45, R25, R24 ;  /* 0x00000018192d7221 */ /* 0x010fe20000000000 */
[C---:B------:R-:W-:Y:S01]  /*16b0*/  FFMA R35, R11.reuse, R12, R44 ;  /* 0x0000000c0b237223 */ /* 0x040fe2000000002c */
[C---:B------:R-:W-:Y:S01]  /*16c0*/  FFMA R24, R11.reuse, R13, R42 ;  /* 0x0000000d0b187223 */ /* 0x040fe2000000002a */
[----:B------:R-:W-:Y:S01]  /*16d0*/  FFMA R25, R11, R14, R37 ;  /* 0x0000000e0b197223 */ /* 0x000fe20000000025 */
[----:B------:R-:W-:Y:S02]  /*16e0*/  UIADD3 UR4, UPT, UPT, UR4, 0x1, URZ ;  /* 0x0000000104047890 */ /* 0x000fe4000fffe0ff */
[----:B------:R-:W-:-:S02]  /*16f0*/  UIADD3 UR11, UPT, UPT, UR11, 0x8, URZ ;  /* 0x000000080b0b7890 */ /* 0x000fc4000fffe0ff */
[----:B------:R-:W-:Y:S01]  /*1700*/  UIADD3 UR13, UPT, UPT, UR8, 0x800, URZ ;  /* 0x00000800080d7890 */ /* 0x000fe2000fffe0ff */
[----:B------:R-:W-:Y:S01]  /*1710*/  UMOV UR12, UR14 ;  /* 0x0000000e000c7c82 */ /* 0x000fe20008000000 */
[----:B------:R-:W-:Y:S01]  /*1720*/  FADD R2, R45, R2 ;  /* 0x000000022d027221 */ /* 0x000fe20000000000 */
[----:B-1----:R-:W-:Y:S09]  /*1730*/  BRA.U !UP0, `(.L_x_1) ;  /* 0xfffffff108747547 */ /* 0x002ff2000b83ffff */
[----:B------:R3:W5:Y:S02]  /*1740*/  LDL.64 R10, [R1] ;  /* 0x00000000010a7983 */ /* 0x0007640000100a00 */
.L_x_0:
[----:B------:R-:W4:Y:S01]  /*1750*/  LDC R3, c[0x0][0x380] ;  /* 0x0000e000ff037b82 */ /* 0x000f220000000800 */
[----:B------:R-:W3:Y:S01]  /*1760*/  LDCU.128 UR8, c[0x0][0x3a0] ;  /* 0x00007400ff0877ac */ /* 0x000ee20008000c00 */
[----:B------:R-:W-:Y:S02]  /*1770*/  IADD3 R7, PT, PT, R7, UR6, RZ ;  /* 0x0000000607077c10 */ /* 0x000fe4000fffe0ff */
[----:B------:R-:W-:-:S03]  /*1780*/  IADD3 R6, PT, PT, R6, UR5, RZ ;  /* 0x0000000506067c10 */ /* 0x000fc6000fffe0ff */
[----:B----4-:R-:W-:-:S05]  /*1790*/  IMAD R7, R7, R3, RZ ;  /* 0x0000000307077224 */ /* 0x010fca00078e02ff */
[----:B------:R-:W-:-:S04]  /*17a0*/  IADD3 R6, P0, PT, R6, R7, RZ ;  /* 0x0000000706067210 */ /* 0x000fc80007f1e0ff */
[----:B---3--:R-:W-:Y:S02]  /*17b0*/  LEA R42, P1, R6, UR8, 0x2 ;  /* 0x00000008062a7c11 */ /* 0x008fe4000f8210ff */
[----:B------:R-:W-:-:S04]  /*17c0*/  LEA.HI.X.SX32 R7, R7, RZ, 0x1, P0 ;  /* 0x000000ff07077211 */ /* 0x000fc800000f0eff */
[----:B------:R-:W-:-:S03]  /*17d0*/  LEA.HI.X R43, R6, UR9, R7, 0x2, P1 ;  /* 0x00000009062b7c11 */ /* 0x000fc600088f1407 */
[C---:B------:R-:W-:Y:S02]  /*17e0*/  IMAD.WIDE R40, R3.reuse, 0x4, R42 ;  /* 0x0000000403287825 */ /* 0x040fe400078e022a */
[----:B------:R-:W3:Y:S04]  /*17f0*/  LDG.E.128 R4, desc[UR16][R42.64] ;  /* 0x000000102a047981 */ /* 0x000ee8000c1e1d00 */
[----:B------:R-:W4:Y:S01]  /*1800*/  LDG.E.128 R12, desc[UR16][R40.64] ;  /* 0x00000010280c7981 */ /* 0x000f22000c1e1d00 */
[----:B------:R-:W-:-:S05]  /*1810*/  IMAD.WIDE R38, R3, 0x4, R40 ;  /* 0x0000000403267825 */ /* 0x000fca00078e0228 */
[----:B--2---:R-:W2:Y:S01]  /*1820*/  LDG.E.128 R16, desc[UR16][R38.64] ;  /* 0x0000001026107981 */ /* 0x004ea2000c1e1d00 */
[----:B------:R-:W-:-:S05]  /*1830*/  IMAD.WIDE R2, R3, 0x4, R38 ;  /* 0x0000000403027825 */ /* 0x000fca00078e0226 */
[----:B01----:R-:W2:Y:S01]  /*1840*/  LDG.E.128 R20, desc[UR16][R2.64] ;  /* 0x0000001002147981 */ /* 0x003ea2000c1e1d00 */
[----:B-----5:R-:W-:Y:S01]  /*1850*/  FMUL R37, R10, UR10 ;  /* 0x0000000a0a257c20 */ /* 0x020fe20008400000 */
[----:B------:R-:W-:Y:S01]  /*1860*/  FMUL R27, R27, UR10 ;  /* 0x0000000a1b1b7c20 */ /* 0x000fe20008400000 */
        /* <DEDUP_REMOVED lines=9> */
[----:B---3--:R-:W-:Y:S01]  /*1900*/  FFMA R6, R6, UR11, R27 ;  /* 0x0000000b06067c23 */ /* 0x008fe2000800001b */
[----:B------:R-:W-:Y:S01]  /*1910*/  FFMA R5, R5, UR11, R0 ;  /* 0x0000000b05057c23 */ /* 0x000fe20008000000 */
[----:B------:R-:W-:Y:S01]  /*1920*/  FFMA R7, R7, UR11, R10 ;  /* 0x0000000b07077c23 */ /* 0x000fe2000800000a */
[----:B------:R-:W-:Y:S01]  /*1930*/  FMUL R27, R36, UR10 ;  /* 0x0000000a241b7c20 */ /* 0x000fe20008400000 */
[----:B----4-:R-:W-:Y:S01]  /*1940*/  FFMA R12, R12, UR11, R11 ;  /* 0x0000000b0c0c7c23 */ /* 0x010fe2000800000b */
[----:B------:R-:W-:Y:S01]  /*1950*/  FMUL R0, R33, UR10 ;  /* 0x0000000a21007c20 */ /* 0x000fe20008400000 */
[----:B------:R-:W-:Y:S01]  /*1960*/  FMUL R10, R25, UR10 ;  /* 0x0000000a190a7c20 */ /* 0x000fe20008400000 */
[----:B------:R-:W-:Y:S01]  /*1970*/  FMUL R11, R34, UR10 ;  /* 0x0000000a220b7c20 */ /* 0x000fe20008400000 */
[----:B------:R-:W-:Y:S01]  /*1980*/  FFMA R4, R4, UR11, R37 ;  /* 0x0000000b04047c23 */ /* 0x000fe20008000025 */
[----:B------:R-:W-:Y:S01]  /*1990*/  FFMA R13, R13, UR11, R30 ;  /* 0x0000000b0d0d7c23 */ /* 0x000fe2000800001e */
[----:B--2---:R-:W-:Y:S01]  /*19a0*/  FFMA R18, R18, UR11, R9 ;  /* 0x0000000b12127c23 */ /* 0x004fe20008000009 */
[----:B------:R-:W-:Y:S01]  /*19b0*/  FMUL R9, R8, UR10 ;  /* 0x0000000a08097c20 */ /* 0x000fe20008400000 */
[----:B------:R-:W-:Y:S01]  /*19c0*/  FFMA R14, R14, UR11, R27 ;  /* 0x0000000b0e0e7c23 */ /* 0x000fe2000800001b */
        /* <DEDUP_REMOVED lines=8> */
[----:B------:R-:W-:Y:S04]  /*1a50*/  STG.E.128 desc[UR16][R42.64], R4 ;  /* 0x000000042a007986 */ /* 0x000fe8000c101d10 */
[----:B------:R-:W-:Y:S04]  /*1a60*/  STG.E.128 desc[UR16][R40.64], R12 ;  /* 0x0000000c28007986 */ /* 0x000fe8000c101d10 */
[----:B------:R-:W-:Y:S04]  /*1a70*/  STG.E.128 desc[UR16][R38.64], R16 ;  /* 0x0000001026007986 */ /* 0x000fe8000c101d10 */
[----:B------:R-:W-:Y:S01]  /*1a80*/  STG.E.128 desc[UR16][R2.64], R20 ;  /* 0x0000001402007986 */ /* 0x000fe2000c101d10 */
[----:B------:R-:W-:Y:S05]  /*1a90*/  EXIT ;  /* 0x000000000000794d */ /* 0x000fea0003800000 */
        .weak           $__internal_0_$__cuda_sm20_div_u16
        .type           $__internal_0_$__cuda_sm20_div_u16,@function
        .size           $__internal_0_$__cuda_sm20_div_u16,(.L_x_3 - $__internal_0_$__cuda_sm20_div_u16)
$__internal_0_$__cuda_sm20_div_u16:
[----:B------:R-:W0:Y:S01]  /*1aa0*/  I2F.U16 R2, R9 ;  /* 0x0000000900027306 */ /* 0x000e220000101000 */
[----:B------:R-:W-:Y:S01]  /*1ab0*/  HFMA2 R3, -RZ, RZ, 15, 0 ;  /* 0x4b800000ff037431 */ /* 0x000fe200000001ff */
[C---:B0-----:R-:W-:Y:S02]  /*1ac0*/  FSETP.GEU.AND P1, PT, |R2|.reuse, 1.175494350822287508e-38, PT ;  /* 0x008000000200780b */ /* 0x041fe40003f2e200 */
[----:B------:R-:W-:Y:S02]  /*1ad0*/  FSETP.GT.AND P0, PT, |R2|, 8.50705917302346158658e+37, PT ;  /* 0x7e8000000200780b */ /* 0x000fe40003f04200 */
[----:B------:R-:W-:-:S04]  /*1ae0*/  FSEL R3, R3, 1, !P1 ;  /* 0x3f80000003037808 */ /* 0x000fc80004800000 */
[----:B------:R-:W-:Y:S02]  /*1af0*/  FSEL R3, R3, 0.25, !P0 ;  /* 0x3e80000003037808 */ /* 0x000fe40004000000 */
[----:B------:R-:W-:-:S03]  /*1b00*/  ISETP.NE.U32.AND P0, PT, R9, RZ, PT ;  /* 0x000000ff0900720c */ /* 0x000fc60003f05070 */
[----:B------:R-:W-:Y:S02]  /*1b10*/  FMUL R6, R2, R3 ;  /* 0x0000000302067220 */ /* 0x000fe40000400000 */
[----:B------:R-:W-:Y:S08]  /*1b20*/  I2F.U16.RZ R2, R8 ;  /* 0x0000000800027306 */ /* 0x000ff0000010d000 */
[----:B------:R-:W0:Y:S02]  /*1b30*/  MUFU.RCP R6, R6 ;  /* 0x0000000600067308 */ /* 0x000e240000001000 */
[----:B0-----:R-:W-:-:S05]  /*1b40*/  FMUL R3, R3, R6 ;  /* 0x0000000603037220 */ /* 0x001fca0000400000 */
[----:B------:R-:W-:-:S05]  /*1b50*/  IADD3 R3, PT, PT, R3, 0x2, RZ ;  /* 0x0000000203037810 */ /* 0x000fca0007ffe0ff */
[----:B------:R-:W-:Y:S01]  /*1b60*/  FMUL.RZ R7, R2, R3 ;  /* 0x0000000302077220 */ /* 0x000fe2000040c000 */
[----:B------:R-:W-:Y:S01]  /*1b70*/  HFMA2 R3, -RZ, RZ, 0, 0 ;  /* 0x00000000ff037431 */ /* 0x000fe200000001ff */
[----:B------:R-:W-:-:S04]  /*1b80*/  MOV R2, R10 ;  /* 0x0000000a00027202 */ /* 0x000fc80000000f00 */
[----:B------:R-:W0:Y:S02]  /*1b90*/  F2I.U32.TRUNC.NTZ R7, R7 ;  /* 0x0000000700077305 */ /* 0x000e24000020f000 */
[----:B0-----:R-:W-:Y:S02]  /*1ba0*/  LOP3.LUT R9, R7, 0xffff, RZ, 0xc0, !PT ;  /* 0x0000ffff07097812 */ /* 0x001fe400078ec0ff */
[----:B------:R-:W-:Y:S01]  /*1bb0*/  @!P0 MOV R9, 0xffffffff ;  /* 0xffffffff00098802 */ /* 0x000fe20000000f00 */
[----:B------:R-:W-:Y:S06]  /*1bc0*/  RET.REL.NODEC R2 `(_Z15ft_sgemm_mediumiiiPfS_S_ff) ;  /* 0xffffffe4020c7950 */ /* 0x000fec0003c3ffff */
.L_x_2:
[----:B------:R-:W-:-:S00]  /*1bd0*/  BRA `(.L_x_2) ;  /* 0xfffffffc00fc7947 */ /* 0x000fc0000383ffff */
[----:B------:R-:W-:-:S00]  /*1be0*/  NOP ;  /* 0x0000000000007918 */ /* 0x000fc00000000000 */
        /* <DEDUP_REMOVED lines=9> */
.L_x_3:


//--------------------- .nv.shared._Z15ft_sgemm_mediumiiiPfS_S_ff --------------------------
	.section	.nv.shared._Z15ft_sgemm_mediumiiiPfS_S_ff,"aw",@nobits
	.sectionflags	@""
	.align	4
.nv.shared._Z15ft_sgemm_mediumiiiPfS_S_ff:
	.zero		5120


//--------------------- .nv.shared.reserved.0     --------------------------
	.section	.nv.shared.reserved.0,"aw",@nobits
	.weak		__nv_reservedSMEM_offset_0_alias
	.size		__nv_reservedSMEM_offset_0_alias, 0, 64
	.other		__nv_reservedSMEM_offset_0_alias,@"STO_CUDA_RESERVED_SHARED STV_DEFAULT"
__nv_reservedSMEM_offset_0_alias:
	.zero		0
	.zero		64


//--------------------- .nv.constant0._Z15ft_sgemm_mediumiiiPfS_S_ff --------------------------
	.section	.nv.constant0._Z15ft_sgemm_mediumiiiPfS_S_ff,"a",@progbits
	.sectionflags	@""
	.align	4
.nv.constant0._Z15ft_sgemm_mediumiiiPfS_S_ff:
	.zero		944


//--------------------- SYMBOLS --------------------------

	.type		.nv.reservedSmem.offset0,@object
	.size		.nv.reservedSmem.offset0,0x4
	.type		.nv.reservedSmem.cap,@object
	.size		.nv.reservedSmem.cap,0x4
